// auto-generated by cutlass_sweep.gemm — config: {"arch": "sm_100", "cluster_m": 2, "cluster_n": 1, "dtype": "e4m3", "dtype_b": "e4m3", "layout": "nt", "stages": 0, "tile_k": 32, "tile_m": 64, "tile_n": 64}
#include "cutlass/cutlass.h"
#include "cutlass/gemm/collective/collective_builder.hpp"
#include "cutlass/gemm/device/gemm_universal_adapter.h"
#include "cutlass/gemm/kernel/gemm_universal.hpp"
#include "cutlass/epilogue/collective/collective_builder.hpp"

using ElemA = cutlass::float_e4m3_t;
using ElemB = cutlass::float_e4m3_t;
using ElemCD = cutlass::float_e4m3_t;
using Acc  = float;
using TileShape    = cute::Shape<cute::_64, cute::_64, cute::_32>;
using ClusterShape = cute::Shape<cute::_2, cute::_1, cute::_1>;

using CollectiveEpilogue = typename cutlass::epilogue::collective::CollectiveBuilder<
    cutlass::arch::Sm100, cutlass::arch::OpClassTensorOp,
    TileShape, ClusterShape,
    cutlass::epilogue::collective::EpilogueTileAuto,
    Acc, Acc,
    ElemCD, cutlass::layout::RowMajor, 128 / cutlass::sizeof_bits<ElemCD>::value,
    ElemCD, cutlass::layout::RowMajor, 128 / cutlass::sizeof_bits<ElemCD>::value,
    cutlass::epilogue::collective::EpilogueScheduleAuto
  >::CollectiveOp;

using CollectiveMainloop = typename cutlass::gemm::collective::CollectiveBuilder<
    cutlass::arch::Sm100, cutlass::arch::OpClassTensorOp,
    ElemA, cutlass::layout::RowMajor, 128 / cutlass::sizeof_bits<ElemA>::value,
    ElemB, cutlass::layout::ColumnMajor, 128 / cutlass::sizeof_bits<ElemB>::value,
    Acc,
    TileShape, ClusterShape,
    cutlass::gemm::collective::StageCountAutoCarveout<static_cast<int>(sizeof(typename CollectiveEpilogue::SharedStorage))>,
    cutlass::gemm::collective::KernelScheduleAuto
  >::CollectiveOp;

using GemmKernel = cutlass::gemm::kernel::GemmUniversal<
    cute::Shape<int,int,int,int>,
    CollectiveMainloop,
    CollectiveEpilogue
>;
using Gemm = cutlass::gemm::device::GemmUniversalAdapter<GemmKernel>;

// Force the device kernel symbol into the cubin without needing a host main.
auto* _anchor = &cutlass::device_kernel<GemmKernel>;


// ===== COMPILED SASS (sm_100a) =====

	.target	sm_100a

	.elftype	@"ET_EXEC"


//--------------------- .note.nv.tkinfo           --------------------------
	.section	.note.nv.tkinfo,"",@"SHT_NOTE"
	.sectionflags	@"SHF_NOTE_NV_TKINFO"
	.tkinfo
        /*0018*/ 	.word	0x00000002
        /*0030*/ 	.string	""
        /*0030*/ 	.string	"ptxas"
        /*0030*/ 	.string	"Cuda compilation tools, release 13.0, V13.0.88"
        /*0030*/ 	.string	"Build cuda_13.0.r13.0/compiler.36424714_0"
        /*0030*/ 	.string	"-arch sm_100a -m 64 "



//--------------------- .note.nv.cuinfo           --------------------------
	.section	.note.nv.cuinfo,"",@"SHT_NOTE"
	.sectionflags	@"SHF_NOTE_NV_CUINFO"
        /*0018*/ 	.short	0x0002
        /*001a*/ 	.short	0x0064
        /*001c*/ 	.short	0x0082
	.zero		2


//--------------------- .nv.info                  --------------------------
	.section	.nv.info,"",@"SHT_CUDA_INFO"
	.align	4


	//----- nvinfo : EIATTR_REGCOUNT
	.align		4
        /*0000*/ 	.byte	0x04, 0x2f
        /*0002*/ 	.short	(.L_19 - .L_18)
	.align		4
.L_18:
        /*0004*/ 	.word	index@(_ZN7cutlass13device_kernelINS_4gemm6kernel13GemmUniversalIN4cute5tupleIJiiiiEEENS1_10collective13CollectiveMmaINS1_35MainloopSm100TmaUmmaWarpSpecializedILi54ELi2ELi4ENS5_IJNS4_1CILi2EEENSA_ILi1EEESC_EEEEENS5_IJNSA_ILi64EEESF_NSA_ILi32EEEEEENS_12float_e4m3_tENS5_IJlSC_lEEESI_SJ_NS4_8TiledMMAINS4_8MMA_AtomIJNS4_10MMA_TraitsINS4_19SM100_MMA_F8F6F4_SSEJSI_SI_fSF_SF_NS4_17integral_constantINS4_4UMMA5MajorELSQ_0EEESR_NSO_INSP_7ScaleInELSS_0EEEST_EEEEEENS4_6LayoutINS5_IJSC_SC_SC_EEENS5_IJNSA_ILi0EEESY_SY_EEEEENS5_IJNS4_10UnderscoreES11_S11_EEEEENS4_13SM90_TMA_LOADENS4_14ComposedLayoutINS4_7SwizzleILi1ELi4ELi3EEENS4_18smem_ptr_flag_bitsILi8EEENSW_INS5_IJNSA_ILi8EEESG_EEENS5_IJSG_SC_EEEEEEEvNS4_8identityENS4_23SM90_TMA_LOAD_MULTICASTES1E_vS1F_EENS_8epilogue10collective18CollectiveEpilogueINS1I_23Sm100TmaWarpSpecializedILi1ELi1ELi32ELb0ELb0EEEJSH_NS5_IJNSW_ISF_SC_EES1N_EEESI_SJ_SI_SJ_NS1I_6fusion15FusionCallbacksIS1M_NS1P_17LinearCombinationISI_fSI_fLNS_15FloatRoundStyleE2EEESH_S1O_JEEENS4_5SM1004TMEM4LOAD26SM100_TMEM_LOAD_16dp32b32xES14_NS15_INS16_ILi2ELi4ELi3EEES19_NSW_INS5_IJS1A_SF_EEENS5_IJSF_SC_EEEEEEENS4_39AutoVectorizingCopyWithAssumedAlignmentILi128EEENS4_14SM90_TMA_STOREES23_S25_S25_EEEvvEEEEvNT_6ParamsE)
        /*0008*/ 	.word	0x00000059


	//----- nvinfo : EIATTR_FRAME_SIZE
	.align		4
.L_19:
        /*000c*/ 	.byte	0x04, 0x11
        /*000e*/ 	.short	(.L_21 - .L_20)
	.align		4
.L_20:
        /*0010*/ 	.word	index@($__internal_2_$__cuda_sm10x_tcgen05_guardrail_trap_unallocated_columns_being_dealloced)
        /*0014*/ 	.word	0x00000000


	//----- nvinfo : EIATTR_FRAME_SIZE
	.align		4
.L_21:
        /*0018*/ 	.byte	0x04, 0x11
        /*001a*/ 	.short	(.L_23 - .L_22)
	.align		4
.L_22:
        /*001c*/ 	.word	index@($__internal_1_$__cuda_sm10x_tcgen05_guardrail_trap_phase_invalid_during_alloc)
        /*0020*/ 	.word	0x00000000


	//----- nvinfo : EIATTR_FRAME_SIZE
	.align		4
.L_23:
        /*0024*/ 	.byte	0x04, 0x11
        /*0026*/ 	.short	(.L_25 - .L_24)
	.align		4
.L_24:
        /*0028*/ 	.word	index@($__internal_0_$__cuda_sm10x_tcgen05_guardrail_trap_col_being_dealloced_not_returned_by_alloc)
        /*002c*/ 	.word	0x00000000


	//----- nvinfo : EIATTR_FRAME_SIZE
	.align		4
.L_25:
        /*0030*/ 	.byte	0x04, 0x11
        /*0032*/ 	.short	(.L_27 - .L_26)
	.align		4
.L_26:
        /*0034*/ 	.word	index@(_ZN7cutlass13device_kernelINS_4gemm6kernel13GemmUniversalIN4cute5tupleIJiiiiEEENS1_10collective13CollectiveMmaINS1_35MainloopSm100TmaUmmaWarpSpecializedILi54ELi2ELi4ENS5_IJNS4_1CILi2EEENSA_ILi1EEESC_EEEEENS5_IJNSA_ILi64EEESF_NSA_ILi32EEEEEENS_12float_e4m3_tENS5_IJlSC_lEEESI_SJ_NS4_8TiledMMAINS4_8MMA_AtomIJNS4_10MMA_TraitsINS4_19SM100_MMA_F8F6F4_SSEJSI_SI_fSF_SF_NS4_17integral_constantINS4_4UMMA5MajorELSQ_0EEESR_NSO_INSP_7ScaleInELSS_0EEEST_EEEEEENS4_6LayoutINS5_IJSC_SC_SC_EEENS5_IJNSA_ILi0EEESY_SY_EEEEENS5_IJNS4_10UnderscoreES11_S11_EEEEENS4_13SM90_TMA_LOADENS4_14ComposedLayoutINS4_7SwizzleILi1ELi4ELi3EEENS4_18smem_ptr_flag_bitsILi8EEENSW_INS5_IJNSA_ILi8EEESG_EEENS5_IJSG_SC_EEEEEEEvNS4_8identityENS4_23SM90_TMA_LOAD_MULTICASTES1E_vS1F_EENS_8epilogue10collective18CollectiveEpilogueINS1I_23Sm100TmaWarpSpecializedILi1ELi1ELi32ELb0ELb0EEEJSH_NS5_IJNSW_ISF_SC_EES1N_EEESI_SJ_SI_SJ_NS1I_6fusion15FusionCallbacksIS1M_NS1P_17LinearCombinationISI_fSI_fLNS_15FloatRoundStyleE2EEESH_S1O_JEEENS4_5SM1004TMEM4LOAD26SM100_TMEM_LOAD_16dp32b32xES14_NS15_INS16_ILi2ELi4ELi3EEES19_NSW_INS5_IJS1A_SF_EEENS5_IJSF_SC_EEEEEEENS4_39AutoVectorizingCopyWithAssumedAlignmentILi128EEENS4_14SM90_TMA_STOREES23_S25_S25_EEEvvEEEEvNT_6ParamsE)
        /*0038*/ 	.word	0x00000000


	//----- nvinfo : EIATTR_MIN_STACK_SIZE
	.align		4
.L_27:
        /*003c*/ 	.byte	0x04, 0x12
        /*003e*/ 	.short	(.L_29 - .L_28)
	.align		4
.L_28:
        /*0040*/ 	.word	index@(_ZN7cutlass13device_kernelINS_4gemm6kernel13GemmUniversalIN4cute5tupleIJiiiiEEENS1_10collective13CollectiveMmaINS1_35MainloopSm100TmaUmmaWarpSpecializedILi54ELi2ELi4ENS5_IJNS4_1CILi2EEENSA_ILi1EEESC_EEEEENS5_IJNSA_ILi64EEESF_NSA_ILi32EEEEEENS_12float_e4m3_tENS5_IJlSC_lEEESI_SJ_NS4_8TiledMMAINS4_8MMA_AtomIJNS4_10MMA_TraitsINS4_19SM100_MMA_F8F6F4_SSEJSI_SI_fSF_SF_NS4_17integral_constantINS4_4UMMA5MajorELSQ_0EEESR_NSO_INSP_7ScaleInELSS_0EEEST_EEEEEENS4_6LayoutINS5_IJSC_SC_SC_EEENS5_IJNSA_ILi0EEESY_SY_EEEEENS5_IJNS4_10UnderscoreES11_S11_EEEEENS4_13SM90_TMA_LOADENS4_14ComposedLayoutINS4_7SwizzleILi1ELi4ELi3EEENS4_18smem_ptr_flag_bitsILi8EEENSW_INS5_IJNSA_ILi8EEESG_EEENS5_IJSG_SC_EEEEEEEvNS4_8identityENS4_23SM90_TMA_LOAD_MULTICASTES1E_vS1F_EENS_8epilogue10collective18CollectiveEpilogueINS1I_23Sm100TmaWarpSpecializedILi1ELi1ELi32ELb0ELb0EEEJSH_NS5_IJNSW_ISF_SC_EES1N_EEESI_SJ_SI_SJ_NS1I_6fusion15FusionCallbacksIS1M_NS1P_17LinearCombinationISI_fSI_fLNS_15FloatRoundStyleE2EEESH_S1O_JEEENS4_5SM1004TMEM4LOAD26SM100_TMEM_LOAD_16dp32b32xES14_NS15_INS16_ILi2ELi4ELi3EEES19_NSW_INS5_IJS1A_SF_EEENS5_IJSF_SC_EEEEEEENS4_39AutoVectorizingCopyWithAssumedAlignmentILi128EEENS4_14SM90_TMA_STOREES23_S25_S25_EEEvvEEEEvNT_6ParamsE)
        /*0044*/ 	.word	0x00000000
.L_29:


//--------------------- .nv.compat                --------------------------
	.section	.nv.compat,"",@"SHT_CUDA_COMPAT_INFO"
	.align	4
        /*0000*/ 	.byte	0x02, 0x09, 0x01, 0x00, 0x02, 0x02, 0x02, 0x00, 0x02, 0x05, 0x05, 0x00, 0x03, 0x07, 0x01, 0x01
        /*0010*/ 	.byte	0x02, 0x03, 0x01, 0x00, 0x02, 0x06, 0x01, 0x00, 0x04, 0x0b, 0x08, 0x00, 0x09, 0x00, 0x00, 0x00
        /*0020*/ 	.byte	0x00, 0x00, 0x00, 0x00


//--------------------- .nv.info._ZN7cutlass13device_kernelINS_4gemm6kernel13GemmUniversalIN4cute5tupleIJiiiiEEENS1_10collective13CollectiveMmaINS1_35MainloopSm100TmaUmmaWarpSpecializedILi54ELi2ELi4ENS5_IJNS4_1CILi2EEENSA_ILi1EEESC_EEEEENS5_IJNSA_ILi64EEESF_NSA_ILi32EEEEEENS_12float_e4m3_tENS5_IJlSC_lEEESI_SJ_NS4_8TiledMMAINS4_8MMA_AtomIJNS4_10MMA_TraitsINS4_19SM100_MMA_F8F6F4_SSEJSI_SI_fSF_SF_NS4_17integral_constantINS4_4UMMA5MajorELSQ_0EEESR_NSO_INSP_7ScaleInELSS_0EEEST_EEEEEENS4_6LayoutINS5_IJSC_SC_SC_EEENS5_IJNSA_ILi0EEESY_SY_EEEEENS5_IJNS4_10UnderscoreES11_S11_EEEEENS4_13SM90_TMA_LOADENS4_14ComposedLayoutINS4_7SwizzleILi1ELi4ELi3EEENS4_18smem_ptr_flag_bitsILi8EEENSW_INS5_IJNSA_ILi8EEESG_EEENS5_IJSG_SC_EEEEEEEvNS4_8identityENS4_23SM90_TMA_LOAD_MULTICASTES1E_vS1F_EENS_8epilogue10collective18CollectiveEpilogueINS1I_23Sm100TmaWarpSpecializedILi1ELi1ELi32ELb0ELb0EEEJSH_NS5_IJNSW_ISF_SC_EES1N_EEESI_SJ_SI_SJ_NS1I_6fusion15FusionCallbacksIS1M_NS1P_17LinearCombinationISI_fSI_fLNS_15FloatRoundStyleE2EEESH_S1O_JEEENS4_5SM1004TMEM4LOAD26SM100_TMEM_LOAD_16dp32b32xES14_NS15_INS16_ILi2ELi4ELi3EEES19_NSW_INS5_IJS1A_SF_EEENS5_IJSF_SC_EEEEEEENS4_39AutoVectorizingCopyWithAssumedAlignmentILi128EEENS4_14SM90_TMA_STOREES23_S25_S25_EEEvvEEEEvNT_6ParamsE --------------------------
	.section	.nv.info._ZN7cutlass13device_kernelINS_4gemm6kernel13GemmUniversalIN4cute5tupleIJiiiiEEENS1_10collective13CollectiveMmaINS1_35MainloopSm100TmaUmmaWarpSpecializedILi54ELi2ELi4ENS5_IJNS4_1CILi2EEENSA_ILi1EEESC_EEEEENS5_IJNSA_ILi64EEESF_NSA_ILi32EEEEEENS_12float_e4m3_tENS5_IJlSC_lEEESI_SJ_NS4_8TiledMMAINS4_8MMA_AtomIJNS4_10MMA_TraitsINS4_19SM100_MMA_F8F6F4_SSEJSI_SI_fSF_SF_NS4_17integral_constantINS4_4UMMA5MajorELSQ_0EEESR_NSO_INSP_7ScaleInELSS_0EEEST_EEEEEENS4_6LayoutINS5_IJSC_SC_SC_EEENS5_IJNSA_ILi0EEESY_SY_EEEEENS5_IJNS4_10UnderscoreES11_S11_EEEEENS4_13SM90_TMA_LOADENS4_14ComposedLayoutINS4_7SwizzleILi1ELi4ELi3EEENS4_18smem_ptr_flag_bitsILi8EEENSW_INS5_IJNSA_ILi8EEESG_EEENS5_IJSG_SC_EEEEEEEvNS4_8identityENS4_23SM90_TMA_LOAD_MULTICASTES1E_vS1F_EENS_8epilogue10collective18CollectiveEpilogueINS1I_23Sm100TmaWarpSpecializedILi1ELi1ELi32ELb0ELb0EEEJSH_NS5_IJNSW_ISF_SC_EES1N_EEESI_SJ_SI_SJ_NS1I_6fusion15FusionCallbacksIS1M_NS1P_17LinearCombinationISI_fSI_fLNS_15FloatRoundStyleE2EEESH_S1O_JEEENS4_5SM1004TMEM4LOAD26SM100_TMEM_LOAD_16dp32b32xES14_NS15_INS16_ILi2ELi4ELi3EEES19_NSW_INS5_IJS1A_SF_EEENS5_IJSF_SC_EEEEEEENS4_39AutoVectorizingCopyWithAssumedAlignmentILi128EEENS4_14SM90_TMA_STOREES23_S25_S25_EEEvvEEEEvNT_6ParamsE,"",@"SHT_CUDA_INFO"
	.sectionflags	@""
	.align	4


	//----- nvinfo : EIATTR_CUDA_API_VERSION
	.align		4
        /*0000*/ 	.byte	0x04, 0x37
        /*0002*/ 	.short	(.L_31 - .L_30)
.L_30:
        /*0004*/ 	.word	0x00000082


	//----- nvinfo : EIATTR_KPARAM_INFO
	.align		4
.L_31:
        /*0008*/ 	.byte	0x04, 0x17
        /*000a*/ 	.short	(.L_33 - .L_32)
.L_32:
        /*000c*/ 	.word	0x00000000
        /*0010*/ 	.short	0x0000
        /*0012*/ 	.short	0x0000
        /*0014*/ 	.byte	0x00, 0xf0, 0x01, 0x20


	//----- nvinfo : EIATTR_AT_ENTRY_FRAGMENTS
	.align		4
.L_33:
        /*0018*/ 	.byte	0x04, 0x4f
        /*001a*/ 	.short	(.L_35 - .L_34)


	//   ....[0]....
.L_34:
        /*001c*/ 	.word	0x00000006


	//----- nvinfo : EIATTR_RESERVED_SMEM_USED
	.align		4
.L_35:
        /*0020*/ 	.byte	0x01, 0x41
	.zero		2


	//----- nvinfo : EIATTR_SPARSE_MMA_MASK
	.align		4
        /*0024*/ 	.byte	0x03, 0x50
        /*0026*/ 	.short	0x0000


	//----- nvinfo : EIATTR_TCGEN05_1CTA_USED
	.align		4
        /*0028*/ 	.byte	0x01, 0x51
	.zero		2


	//----- nvinfo : EIATTR_MAXREG_COUNT
	.align		4
        /*002c*/ 	.byte	0x03, 0x1b
        /*002e*/ 	.short	0x00ff


	//----- nvinfo : EIATTR_NUM_BARRIERS
	.align		4
        /*0030*/ 	.byte	0x02, 0x4c
        /*0032*/ 	.byte	0x07
	.zero		1


	//----- nvinfo : EIATTR_EXTERNS
	.align		4
        /*0034*/ 	.byte	0x04, 0x0f
        /*0036*/ 	.short	(.L_37 - .L_36)


	//   ....[0]....
	.align		4
.L_36:
        /*0038*/ 	.word	index@(__assertfail)


	//----- nvinfo : EIATTR_MERCURY_ISA_VERSION
	.align		4
.L_37:
        /*003c*/ 	.byte	0x03, 0x5f
        /*003e*/ 	.short	0x0101


	//----- nvinfo : EIATTR_INT_WARP_WIDE_INSTR_OFFSETS
	.align		4
        /*0040*/ 	.byte	0x04, 0x31
        /*0042*/ 	.short	(.L_39 - .L_38)


	//   ....[0]....
.L_38:
        /*0044*/ 	.word	0x00005d30


	//   ....[1]....
        /*0048*/ 	.word	0x00005d60


	//   ....[2]....
        /*004c*/ 	.word	0x00005d80


	//   ....[3]....
        /*0050*/ 	.word	0x00006960


	//   ....[4]....
        /*0054*/ 	.word	0x00006a10


	//----- nvinfo : EIATTR_COOP_GROUP_MASK_REGIDS
	.align		4
.L_39:
        /*0058*/ 	.byte	0x04, 0x29
        /*005a*/ 	.short	(.L_41 - .L_40)


	//   ....[0]....
.L_40:
        /*005c*/ 	.word	0xffffffff


	//   ....[1]....
        /*0060*/ 	.word	0xffffffff


	//   ....[2]....
        /*0064*/ 	.word	0xffffffff


	//   ....[3]....
        /*0068*/ 	.word	0xffffffff


	//   ....[4]....
        /*006c*/ 	.word	0xffffffff


	//   ....[5]....
        /*0070*/ 	.word	0xffffffff


	//   ....[6]....
        /*0074*/ 	.word	0xffffffff


	//   ....[7]....
        /*0078*/ 	.word	0xffffffff


	//   ....[8]....
        /*007c*/ 	.word	0xffffffff


	//   ....[9]....
        /*0080*/ 	.word	0xffffffff


	//   ....[10]....
        /*0084*/ 	.word	0xffffffff


	//   ....[11]....
        /*0088*/ 	.word	0xffffffff


	//   ....[12]....
        /*008c*/ 	.word	0xffffffff


	//   ....[13]....
        /*0090*/ 	.word	0xffffffff


	//----- nvinfo : EIATTR_COOP_GROUP_INSTR_OFFSETS
	.align		4
.L_41:
        /*0094*/ 	.byte	0x04, 0x28
        /*0096*/ 	.short	(.L_43 - .L_42)


	//   ....[0]....
.L_42:
        /*0098*/ 	.word	0x00000080


	//   ....[1]....
        /*009c*/ 	.word	0x000004e0


	//   ....[2]....
        /*00a0*/ 	.word	0x00000ce0


	//   ....[3]....
        /*00a4*/ 	.word	0x00000e20


	//   ....[4]....
        /*00a8*/ 	.word	0x00000f20


	//   ....[5]....
        /*00ac*/ 	.word	0x00001090


	//   ....[6]....
        /*00b0*/ 	.word	0x00001230


	//   ....[7]....
        /*00b4*/ 	.word	0x000013f0


	//   ....[8]....
        /*00b8*/ 	.word	0x000025b0


	//   ....[9]....
        /*00bc*/ 	.word	0x00005070


	//   ....[10]....
        /*00c0*/ 	.word	0x00005280


	//   ....[11]....
        /*00c4*/ 	.word	0x000052b0


	//   ....[12]....
        /*00c8*/ 	.word	0x00005c10


	//   ....[13]....
        /*00cc*/ 	.word	0x00005e40


	//----- nvinfo : EIATTR_VRC_CTA_INIT_COUNT
	.align		4
.L_43:
        /*00d0*/ 	.byte	0x02, 0x4a
        /*00d2*/ 	.byte	0x80
	.zero		1


	//----- nvinfo : EIATTR_SYSCALL_OFFSETS
	.align		4
        /*00d4*/ 	.byte	0x04, 0x46
        /*00d6*/ 	.short	(.L_45 - .L_44)


	//   ....[0]....
.L_44:
        /*00d8*/ 	.word	0x00007580


	//   ....[1]....
        /*00dc*/ 	.word	0x000076c0


	//   ....[2]....
        /*00e0*/ 	.word	0x00007e40


	//----- nvinfo : EIATTR_MBARRIER_INSTR_OFFSETS
	.align		4
.L_45:
        /*00e4*/ 	.byte	0x04, 0x39
        /*00e6*/ 	.short	(.L_47 - .L_46)


	//   ....[0]....
.L_46:
        /*00e8*/ 	.word	0x00000600
        /*00ec*/ 	.word	0x000000ff
        /*00f0*/ 	.word	0x00000000
        /*00f4*/ 	.short	0x0100
        /*00f6*/ 	.byte	0x04
	.zero		1


	//   ....[1]....
        /*00f8*/ 	.word	0x00000610
        /*00fc*/ 	.word	0x000000ff
        /*0100*/ 	.word	0x000001b0
        /*0104*/ 	.short	0x0100
        /*0106*/ 	.byte	0x04
	.zero		1


	//   ....[2]....
        /*0108*/ 	.word	0x00000620
        /*010c*/ 	.word	0x000000ff
        /*0110*/ 	.word	0x00000008
        /*0114*/ 	.short	0x0100
        /*0116*/ 	.byte	0x04
	.zero		1


	//   ....[3]....
        /*0118*/ 	.word	0x00000630
        /*011c*/ 	.word	0x000000ff
        /*0120*/ 	.word	0x000001b8
        /*0124*/ 	.short	0x0100
        /*0126*/ 	.byte	0x04
	.zero		1


	//   ....[4]....
        /*0128*/ 	.word	0x00000640
        /*012c*/ 	.word	0x000000ff
        /*0130*/ 	.word	0x00000010
        /*0134*/ 	.short	0x0100
        /*0136*/ 	.byte	0x04
	.zero		1


	//   ....[5]....
        /*0138*/ 	.word	0x00000650
        /*013c*/ 	.word	0x000000ff
        /*0140*/ 	.word	0x000001c0
        /*0144*/ 	.short	0x0100
        /*0146*/ 	.byte	0x04
	.zero		1


	//   ....[6]....
        /*0148*/ 	.word	0x00000660
        /*014c*/ 	.word	0x000000ff
        /*0150*/ 	.word	0x00000018
        /*0154*/ 	.short	0x0100
        /*0156*/ 	.byte	0x04
	.zero		1


	//   ....[7]....
        /*0158*/ 	.word	0x00000670
        /*015c*/ 	.word	0x000000ff
        /*0160*/ 	.word	0x000001c8
        /*0164*/ 	.short	0x0100
        /*0166*/ 	.byte	0x04
	.zero		1


	//   ....[8]....
        /*0168*/ 	.word	0x00000680
        /*016c*/ 	.word	0x000000ff
        /*0170*/ 	.word	0x00000020
        /*0174*/ 	.short	0x0100
        /*0176*/ 	.byte	0x04
	.zero		1


	//   ....[9]....
        /*0178*/ 	.word	0x00000690
        /*017c*/ 	.word	0x000000ff
        /*0180*/ 	.word	0x000001d0
        /*0184*/ 	.short	0x0100
        /*0186*/ 	.byte	0x04
	.zero		1


	//   ....[10]....
        /*0188*/ 	.word	0x000006a0
        /*018c*/ 	.word	0x000000ff
        /*0190*/ 	.word	0x00000028
        /*0194*/ 	.short	0x0100
        /*0196*/ 	.byte	0x04
	.zero		1


	//   ....[11]....
        /*0198*/ 	.word	0x000006b0
        /*019c*/ 	.word	0x000000ff
        /*01a0*/ 	.word	0x000001d8
        /*01a4*/ 	.short	0x0100
        /*01a6*/ 	.byte	0x04
	.zero		1


	//   ....[12]....
        /*01a8*/ 	.word	0x000006c0
        /*01ac*/ 	.word	0x000000ff
        /*01b0*/ 	.word	0x00000030
        /*01b4*/ 	.short	0x0100
        /*01b6*/ 	.byte	0x04
	.zero		1


	//   ....[13]....
        /*01b8*/ 	.word	0x000006d0
        /*01bc*/ 	.word	0x000000ff
        /*01c0*/ 	.word	0x000001e0
        /*01c4*/ 	.short	0x0100
        /*01c6*/ 	.byte	0x04
	.zero		1


	//   ....[14]....
        /*01c8*/ 	.word	0x000006e0
        /*01cc*/ 	.word	0x000000ff
        /*01d0*/ 	.word	0x00000038
        /*01d4*/ 	.short	0x0100
        /*01d6*/ 	.byte	0x04
	.zero		1


	//   ....[15]....
        /*01d8*/ 	.word	0x000006f0
        /*01dc*/ 	.word	0x000000ff
        /*01e0*/ 	.word	0x000001e8
        /*01e4*/ 	.short	0x0100
        /*01e6*/ 	.byte	0x04
	.zero		1


	//   ....[16]....
        /*01e8*/ 	.word	0x00000700
        /*01ec*/ 	.word	0x000000ff
        /*01f0*/ 	.word	0x00000040
        /*01f4*/ 	.short	0x0100
        /*01f6*/ 	.byte	0x04
	.zero		1


	//   ....[17]....
        /*01f8*/ 	.word	0x00000710
        /*01fc*/ 	.word	0x000000ff
        /*0200*/ 	.word	0x000001f0
        /*0204*/ 	.short	0x0100
        /*0206*/ 	.byte	0x04
	.zero		1


	//   ....[18]....
        /*0208*/ 	.word	0x00000720
        /*020c*/ 	.word	0x000000ff
        /*0210*/ 	.word	0x00000048
        /*0214*/ 	.short	0x0100
        /*0216*/ 	.byte	0x04
	.zero		1


	//   ....[19]....
        /*0218*/ 	.word	0x00000730
        /*021c*/ 	.word	0x000000ff
        /*0220*/ 	.word	0x000001f8
        /*0224*/ 	.short	0x0100
        /*0226*/ 	.byte	0x04
	.zero		1


	//   ....[20]....
        /*0228*/ 	.word	0x00000740
        /*022c*/ 	.word	0x000000ff
        /*0230*/ 	.word	0x00000050
        /*0234*/ 	.short	0x0100
        /*0236*/ 	.byte	0x04
	.zero		1


	//   ....[21]....
        /*0238*/ 	.word	0x00000750
        /*023c*/ 	.word	0x000000ff
        /*0240*/ 	.word	0x00000200
        /*0244*/ 	.short	0x0100
        /*0246*/ 	.byte	0x04
	.zero		1


	//   ....[22]....
        /*0248*/ 	.word	0x00000760
        /*024c*/ 	.word	0x000000ff
        /*0250*/ 	.word	0x00000058
        /*0254*/ 	.short	0x0100
        /*0256*/ 	.byte	0x04
	.zero		1


	//   ....[23]....
        /*0258*/ 	.word	0x00000770
        /*025c*/ 	.word	0x000000ff
        /*0260*/ 	.word	0x00000208
        /*0264*/ 	.short	0x0100
        /*0266*/ 	.byte	0x04
	.zero		1


	//   ....[24]....
        /*0268*/ 	.word	0x00000780
        /*026c*/ 	.word	0x000000ff
        /*0270*/ 	.word	0x00000060
        /*0274*/ 	.short	0x0100
        /*0276*/ 	.byte	0x04
	.zero		1


	//   ....[25]....
        /*0278*/ 	.word	0x00000790
        /*027c*/ 	.word	0x000000ff
        /*0280*/ 	.word	0x00000210
        /*0284*/ 	.short	0x0100
        /*0286*/ 	.byte	0x04
	.zero		1


	//   ....[26]....
        /*0288*/ 	.word	0x000007a0
        /*028c*/ 	.word	0x000000ff
        /*0290*/ 	.word	0x00000068
        /*0294*/ 	.short	0x0100
        /*0296*/ 	.byte	0x04
	.zero		1


	//   ....[27]....
        /*0298*/ 	.word	0x000007b0
        /*029c*/ 	.word	0x000000ff
        /*02a0*/ 	.word	0x00000218
        /*02a4*/ 	.short	0x0100
        /*02a6*/ 	.byte	0x04
	.zero		1


	//   ....[28]....
        /*02a8*/ 	.word	0x000007c0
        /*02ac*/ 	.word	0x000000ff
        /*02b0*/ 	.word	0x00000070
        /*02b4*/ 	.short	0x0100
        /*02b6*/ 	.byte	0x04
	.zero		1


	//   ....[29]....
        /*02b8*/ 	.word	0x000007d0
        /*02bc*/ 	.word	0x000000ff
        /*02c0*/ 	.word	0x00000220
        /*02c4*/ 	.short	0x0100
        /*02c6*/ 	.byte	0x04
	.zero		1


	//   ....[30]....
        /*02c8*/ 	.word	0x000007e0
        /*02cc*/ 	.word	0x000000ff
        /*02d0*/ 	.word	0x00000078
        /*02d4*/ 	.short	0x0100
        /*02d6*/ 	.byte	0x04
	.zero		1


	//   ....[31]....
        /*02d8*/ 	.word	0x000007f0
        /*02dc*/ 	.word	0x000000ff
        /*02e0*/ 	.word	0x00000228
        /*02e4*/ 	.short	0x0100
        /*02e6*/ 	.byte	0x04
	.zero		1


	//   ....[32]....
        /*02e8*/ 	.word	0x00000800
        /*02ec*/ 	.word	0x000000ff
        /*02f0*/ 	.word	0x00000080
        /*02f4*/ 	.short	0x0100
        /*02f6*/ 	.byte	0x04
	.zero		1


	//   ....[33]....
        /*02f8*/ 	.word	0x00000810
        /*02fc*/ 	.word	0x000000ff
        /*0300*/ 	.word	0x00000230
        /*0304*/ 	.short	0x0100
        /*0306*/ 	.byte	0x04
	.zero		1


	//   ....[34]....
        /*0308*/ 	.word	0x00000820
        /*030c*/ 	.word	0x000000ff
        /*0310*/ 	.word	0x00000088
        /*0314*/ 	.short	0x0100
        /*0316*/ 	.byte	0x04
	.zero		1


	//   ....[35]....
        /*0318*/ 	.word	0x00000830
        /*031c*/ 	.word	0x000000ff
        /*0320*/ 	.word	0x00000238
        /*0324*/ 	.short	0x0100
        /*0326*/ 	.byte	0x04
	.zero		1


	//   ....[36]....
        /*0328*/ 	.word	0x00000840
        /*032c*/ 	.word	0x000000ff
        /*0330*/ 	.word	0x00000090
        /*0334*/ 	.short	0x0100
        /*0336*/ 	.byte	0x04
	.zero		1


	//   ....[37]....
        /*0338*/ 	.word	0x00000850
        /*033c*/ 	.word	0x000000ff
        /*0340*/ 	.word	0x00000240
        /*0344*/ 	.short	0x0100
        /*0346*/ 	.byte	0x04
	.zero		1


	//   ....[38]....
        /*0348*/ 	.word	0x00000860
        /*034c*/ 	.word	0x000000ff
        /*0350*/ 	.word	0x00000098
        /*0354*/ 	.short	0x0100
        /*0356*/ 	.byte	0x04
	.zero		1


	//   ....[39]....
        /*0358*/ 	.word	0x00000870
        /*035c*/ 	.word	0x000000ff
        /*0360*/ 	.word	0x00000248
        /*0364*/ 	.short	0x0100
        /*0366*/ 	.byte	0x04
	.zero		1


	//   ....[40]....
        /*0368*/ 	.word	0x00000880
        /*036c*/ 	.word	0x000000ff
        /*0370*/ 	.word	0x000000a0
        /*0374*/ 	.short	0x0100
        /*0376*/ 	.byte	0x04
	.zero		1


	//   ....[41]....
        /*0378*/ 	.word	0x00000890
        /*037c*/ 	.word	0x000000ff
        /*0380*/ 	.word	0x00000250
        /*0384*/ 	.short	0x0100
        /*0386*/ 	.byte	0x04
	.zero		1


	//   ....[42]....
        /*0388*/ 	.word	0x000008a0
        /*038c*/ 	.word	0x000000ff
        /*0390*/ 	.word	0x000000a8
        /*0394*/ 	.short	0x0100
        /*0396*/ 	.byte	0x04
	.zero		1


	//   ....[43]....
        /*0398*/ 	.word	0x000008b0
        /*039c*/ 	.word	0x000000ff
        /*03a0*/ 	.word	0x00000258
        /*03a4*/ 	.short	0x0100
        /*03a6*/ 	.byte	0x04
	.zero		1


	//   ....[44]....
        /*03a8*/ 	.word	0x000008c0
        /*03ac*/ 	.word	0x000000ff
        /*03b0*/ 	.word	0x000000b0
        /*03b4*/ 	.short	0x0100
        /*03b6*/ 	.byte	0x04
	.zero		1


	//   ....[45]....
        /*03b8*/ 	.word	0x000008d0
        /*03bc*/ 	.word	0x000000ff
        /*03c0*/ 	.word	0x00000260
        /*03c4*/ 	.short	0x0100
        /*03c6*/ 	.byte	0x04
	.zero		1


	//   ....[46]....
        /*03c8*/ 	.word	0x000008e0
        /*03cc*/ 	.word	0x000000ff
        /*03d0*/ 	.word	0x000000b8
        /*03d4*/ 	.short	0x0100
        /*03d6*/ 	.byte	0x04
	.zero		1


	//   ....[47]....
        /*03d8*/ 	.word	0x000008f0
        /*03dc*/ 	.word	0x000000ff
        /*03e0*/ 	.word	0x00000268
        /*03e4*/ 	.short	0x0100
        /*03e6*/ 	.byte	0x04
	.zero		1


	//   ....[48]....
        /*03e8*/ 	.word	0x00000900
        /*03ec*/ 	.word	0x000000ff
        /*03f0*/ 	.word	0x000000c0
        /*03f4*/ 	.short	0x0100
        /*03f6*/ 	.byte	0x04
	.zero		1


	//   ....[49]....
        /*03f8*/ 	.word	0x00000910
        /*03fc*/ 	.word	0x000000ff
        /*0400*/ 	.word	0x00000270
        /*0404*/ 	.short	0x0100
        /*0406*/ 	.byte	0x04
	.zero		1


	//   ....[50]....
        /*0408*/ 	.word	0x00000920
        /*040c*/ 	.word	0x000000ff
        /*0410*/ 	.word	0x000000c8
        /*0414*/ 	.short	0x0100
        /*0416*/ 	.byte	0x04
	.zero		1


	//   ....[51]....
        /*0418*/ 	.word	0x00000930
        /*041c*/ 	.word	0x000000ff
        /*0420*/ 	.word	0x00000278
        /*0424*/ 	.short	0x0100
        /*0426*/ 	.byte	0x04
	.zero		1


	//   ....[52]....
        /*0428*/ 	.word	0x00000940
        /*042c*/ 	.word	0x000000ff
        /*0430*/ 	.word	0x000000d0
        /*0434*/ 	.short	0x0100
        /*0436*/ 	.byte	0x04
	.zero		1


	//   ....[53]....
        /*0438*/ 	.word	0x00000950
        /*043c*/ 	.word	0x000000ff
        /*0440*/ 	.word	0x00000280
        /*0444*/ 	.short	0x0100
        /*0446*/ 	.byte	0x04
	.zero		1


	//   ....[54]....
        /*0448*/ 	.word	0x00000960
        /*044c*/ 	.word	0x000000ff
        /*0450*/ 	.word	0x000000d8
        /*0454*/ 	.short	0x0100
        /*0456*/ 	.byte	0x04
	.zero		1


	//   ....[55]....
        /*0458*/ 	.word	0x00000970
        /*045c*/ 	.word	0x000000ff
        /*0460*/ 	.word	0x00000288
        /*0464*/ 	.short	0x0100
        /*0466*/ 	.byte	0x04
	.zero		1


	//   ....[56]....
        /*0468*/ 	.word	0x00000980
        /*046c*/ 	.word	0x000000ff
        /*0470*/ 	.word	0x000000e0
        /*0474*/ 	.short	0x0100
        /*0476*/ 	.byte	0x04
	.zero		1


	//   ....[57]....
        /*0478*/ 	.word	0x00000990
        /*047c*/ 	.word	0x000000ff
        /*0480*/ 	.word	0x00000290
        /*0484*/ 	.short	0x0100
        /*0486*/ 	.byte	0x04
	.zero		1


	//   ....[58]....
        /*0488*/ 	.word	0x000009a0
        /*048c*/ 	.word	0x000000ff
        /*0490*/ 	.word	0x000000e8
        /*0494*/ 	.short	0x0100
        /*0496*/ 	.byte	0x04
	.zero		1


	//   ....[59]....
        /*0498*/ 	.word	0x000009b0
        /*049c*/ 	.word	0x000000ff
        /*04a0*/ 	.word	0x00000298
        /*04a4*/ 	.short	0x0100
        /*04a6*/ 	.byte	0x04
	.zero		1


	//   ....[60]....
        /*04a8*/ 	.word	0x000009c0
        /*04ac*/ 	.word	0x000000ff
        /*04b0*/ 	.word	0x000000f0
        /*04b4*/ 	.short	0x0100
        /*04b6*/ 	.byte	0x04
	.zero		1


	//   ....[61]....
        /*04b8*/ 	.word	0x000009d0
        /*04bc*/ 	.word	0x000000ff
        /*04c0*/ 	.word	0x000002a0
        /*04c4*/ 	.short	0x0100
        /*04c6*/ 	.byte	0x04
	.zero		1


	//   ....[62]....
        /*04c8*/ 	.word	0x000009e0
        /*04cc*/ 	.word	0x000000ff
        /*04d0*/ 	.word	0x000000f8
        /*04d4*/ 	.short	0x0100
        /*04d6*/ 	.byte	0x04
	.zero		1


	//   ....[63]....
        /*04d8*/ 	.word	0x000009f0
        /*04dc*/ 	.word	0x000000ff
        /*04e0*/ 	.word	0x000002a8
        /*04e4*/ 	.short	0x0100
        /*04e6*/ 	.byte	0x04
	.zero		1


	//   ....[64]....
        /*04e8*/ 	.word	0x00000a00
        /*04ec*/ 	.word	0x000000ff
        /*04f0*/ 	.word	0x00000100
        /*04f4*/ 	.short	0x0100
        /*04f6*/ 	.byte	0x04
	.zero		1


	//   ....[65]....
        /*04f8*/ 	.word	0x00000a10
        /*04fc*/ 	.word	0x000000ff
        /*0500*/ 	.word	0x000002b0
        /*0504*/ 	.short	0x0100
        /*0506*/ 	.byte	0x04
	.zero		1


	//   ....[66]....
        /*0508*/ 	.word	0x00000a20
        /*050c*/ 	.word	0x000000ff
        /*0510*/ 	.word	0x00000108
        /*0514*/ 	.short	0x0100
        /*0516*/ 	.byte	0x04
	.zero		1


	//   ....[67]....
        /*0518*/ 	.word	0x00000a30
        /*051c*/ 	.word	0x000000ff
        /*0520*/ 	.word	0x000002b8
        /*0524*/ 	.short	0x0100
        /*0526*/ 	.byte	0x04
	.zero		1


	//   ....[68]....
        /*0528*/ 	.word	0x00000a40
        /*052c*/ 	.word	0x000000ff
        /*0530*/ 	.word	0x00000110
        /*0534*/ 	.short	0x0100
        /*0536*/ 	.byte	0x04
	.zero		1


	//   ....[69]....
        /*0538*/ 	.word	0x00000a50
        /*053c*/ 	.word	0x000000ff
        /*0540*/ 	.word	0x000002c0
        /*0544*/ 	.short	0x0100
        /*0546*/ 	.byte	0x04
	.zero		1


	//   ....[70]....
        /*0548*/ 	.word	0x00000a60
        /*054c*/ 	.word	0x000000ff
        /*0550*/ 	.word	0x00000118
        /*0554*/ 	.short	0x0100
        /*0556*/ 	.byte	0x04
	.zero		1


	//   ....[71]....
        /*0558*/ 	.word	0x00000a70
        /*055c*/ 	.word	0x000000ff
        /*0560*/ 	.word	0x000002c8
        /*0564*/ 	.short	0x0100
        /*0566*/ 	.byte	0x04
	.zero		1


	//   ....[72]....
        /*0568*/ 	.word	0x00000a80
        /*056c*/ 	.word	0x000000ff
        /*0570*/ 	.word	0x00000120
        /*0574*/ 	.short	0x0100
        /*0576*/ 	.byte	0x04
	.zero		1


	//   ....[73]....
        /*0578*/ 	.word	0x00000a90
        /*057c*/ 	.word	0x000000ff
        /*0580*/ 	.word	0x000002d0
        /*0584*/ 	.short	0x0100
        /*0586*/ 	.byte	0x04
	.zero		1


	//   ....[74]....
        /*0588*/ 	.word	0x00000aa0
        /*058c*/ 	.word	0x000000ff
        /*0590*/ 	.word	0x00000128
        /*0594*/ 	.short	0x0100
        /*0596*/ 	.byte	0x04
	.zero		1


	//   ....[75]....
        /*0598*/ 	.word	0x00000ab0
        /*059c*/ 	.word	0x000000ff
        /*05a0*/ 	.word	0x000002d8
        /*05a4*/ 	.short	0x0100
        /*05a6*/ 	.byte	0x04
	.zero		1


	//   ....[76]....
        /*05a8*/ 	.word	0x00000ac0
        /*05ac*/ 	.word	0x000000ff
        /*05b0*/ 	.word	0x00000130
        /*05b4*/ 	.short	0x0100
        /*05b6*/ 	.byte	0x04
	.zero		1


	//   ....[77]....
        /*05b8*/ 	.word	0x00000ad0
        /*05bc*/ 	.word	0x000000ff
        /*05c0*/ 	.word	0x000002e0
        /*05c4*/ 	.short	0x0100
        /*05c6*/ 	.byte	0x04
	.zero		1


	//   ....[78]....
        /*05c8*/ 	.word	0x00000ae0
        /*05cc*/ 	.word	0x000000ff
        /*05d0*/ 	.word	0x00000138
        /*05d4*/ 	.short	0x0100
        /*05d6*/ 	.byte	0x04
	.zero		1


	//   ....[79]....
        /*05d8*/ 	.word	0x00000af0
        /*05dc*/ 	.word	0x000000ff
        /*05e0*/ 	.word	0x000002e8
        /*05e4*/ 	.short	0x0100
        /*05e6*/ 	.byte	0x04
	.zero		1


	//   ....[80]....
        /*05e8*/ 	.word	0x00000b00
        /*05ec*/ 	.word	0x000000ff
        /*05f0*/ 	.word	0x00000140
        /*05f4*/ 	.short	0x0100
        /*05f6*/ 	.byte	0x04
	.zero		1


	//   ....[81]....
        /*05f8*/ 	.word	0x00000b10
        /*05fc*/ 	.word	0x000000ff
        /*0600*/ 	.word	0x000002f0
        /*0604*/ 	.short	0x0100
        /*0606*/ 	.byte	0x04
	.zero		1


	//   ....[82]....
        /*0608*/ 	.word	0x00000b20
        /*060c*/ 	.word	0x000000ff
        /*0610*/ 	.word	0x00000148
        /*0614*/ 	.short	0x0100
        /*0616*/ 	.byte	0x04
	.zero		1


	//   ....[83]....
        /*0618*/ 	.word	0x00000b30
        /*061c*/ 	.word	0x000000ff
        /*0620*/ 	.word	0x000002f8
        /*0624*/ 	.short	0x0100
        /*0626*/ 	.byte	0x04
	.zero		1


	//   ....[84]....
        /*0628*/ 	.word	0x00000b40
        /*062c*/ 	.word	0x000000ff
        /*0630*/ 	.word	0x00000150
        /*0634*/ 	.short	0x0100
        /*0636*/ 	.byte	0x04
	.zero		1


	//   ....[85]....
        /*0638*/ 	.word	0x00000b50
        /*063c*/ 	.word	0x000000ff
        /*0640*/ 	.word	0x00000300
        /*0644*/ 	.short	0x0100
        /*0646*/ 	.byte	0x04
	.zero		1


	//   ....[86]....
        /*0648*/ 	.word	0x00000b60
        /*064c*/ 	.word	0x000000ff
        /*0650*/ 	.word	0x00000158
        /*0654*/ 	.short	0x0100
        /*0656*/ 	.byte	0x04
	.zero		1


	//   ....[87]....
        /*0658*/ 	.word	0x00000b70
        /*065c*/ 	.word	0x000000ff
        /*0660*/ 	.word	0x00000308
        /*0664*/ 	.short	0x0100
        /*0666*/ 	.byte	0x04
	.zero		1


	//   ....[88]....
        /*0668*/ 	.word	0x00000b80
        /*066c*/ 	.word	0x000000ff
        /*0670*/ 	.word	0x00000160
        /*0674*/ 	.short	0x0100
        /*0676*/ 	.byte	0x04
	.zero		1


	//   ....[89]....
        /*0678*/ 	.word	0x00000b90
        /*067c*/ 	.word	0x000000ff
        /*0680*/ 	.word	0x00000310
        /*0684*/ 	.short	0x0100
        /*0686*/ 	.byte	0x04
	.zero		1


	//   ....[90]....
        /*0688*/ 	.word	0x00000ba0
        /*068c*/ 	.word	0x000000ff
        /*0690*/ 	.word	0x00000168
        /*0694*/ 	.short	0x0100
        /*0696*/ 	.byte	0x04
	.zero		1


	//   ....[91]....
        /*0698*/ 	.word	0x00000bb0
        /*069c*/ 	.word	0x000000ff
        /*06a0*/ 	.word	0x00000318
        /*06a4*/ 	.short	0x0100
        /*06a6*/ 	.byte	0x04
	.zero		1


	//   ....[92]....
        /*06a8*/ 	.word	0x00000bc0
        /*06ac*/ 	.word	0x000000ff
        /*06b0*/ 	.word	0x00000170
        /*06b4*/ 	.short	0x0100
        /*06b6*/ 	.byte	0x04
	.zero		1


	//   ....[93]....
        /*06b8*/ 	.word	0x00000bd0
        /*06bc*/ 	.word	0x000000ff
        /*06c0*/ 	.word	0x00000320
        /*06c4*/ 	.short	0x0100
        /*06c6*/ 	.byte	0x04
	.zero		1


	//   ....[94]....
        /*06c8*/ 	.word	0x00000be0
        /*06cc*/ 	.word	0x000000ff
        /*06d0*/ 	.word	0x00000178
        /*06d4*/ 	.short	0x0100
        /*06d6*/ 	.byte	0x04
	.zero		1


	//   ....[95]....
        /*06d8*/ 	.word	0x00000bf0
        /*06dc*/ 	.word	0x000000ff
        /*06e0*/ 	.word	0x00000328
        /*06e4*/ 	.short	0x0100
        /*06e6*/ 	.byte	0x04
	.zero		1


	//   ....[96]....
        /*06e8*/ 	.word	0x00000c00
        /*06ec*/ 	.word	0x000000ff
        /*06f0*/ 	.word	0x00000180
        /*06f4*/ 	.short	0x0100
        /*06f6*/ 	.byte	0x04
	.zero		1


	//   ....[97]....
        /*06f8*/ 	.word	0x00000c10
        /*06fc*/ 	.word	0x000000ff
        /*0700*/ 	.word	0x00000330
        /*0704*/ 	.short	0x0100
        /*0706*/ 	.byte	0x04
	.zero		1


	//   ....[98]....
        /*0708*/ 	.word	0x00000c20
        /*070c*/ 	.word	0x000000ff
        /*0710*/ 	.word	0x00000188
        /*0714*/ 	.short	0x0100
        /*0716*/ 	.byte	0x04
	.zero		1


	//   ....[99]....
        /*0718*/ 	.word	0x00000c30
        /*071c*/ 	.word	0x000000ff
        /*0720*/ 	.word	0x00000338
        /*0724*/ 	.short	0x0100
        /*0726*/ 	.byte	0x04
	.zero		1


	//   ....[100]....
        /*0728*/ 	.word	0x00000c40
        /*072c*/ 	.word	0x000000ff
        /*0730*/ 	.word	0x00000190
        /*0734*/ 	.short	0x0100
        /*0736*/ 	.byte	0x04
	.zero		1


	//   ....[101]....
        /*0738*/ 	.word	0x00000c50
        /*073c*/ 	.word	0x000000ff
        /*0740*/ 	.word	0x00000340
        /*0744*/ 	.short	0x0100
        /*0746*/ 	.byte	0x04
	.zero		1


	//   ....[102]....
        /*0748*/ 	.word	0x00000c60
        /*074c*/ 	.word	0x000000ff
        /*0750*/ 	.word	0x00000198
        /*0754*/ 	.short	0x0100
        /*0756*/ 	.byte	0x04
	.zero		1


	//   ....[103]....
        /*0758*/ 	.word	0x00000c70
        /*075c*/ 	.word	0x000000ff
        /*0760*/ 	.word	0x00000348
        /*0764*/ 	.short	0x0100
        /*0766*/ 	.byte	0x04
	.zero		1


	//   ....[104]....
        /*0768*/ 	.word	0x00000c80
        /*076c*/ 	.word	0x000000ff
        /*0770*/ 	.word	0x000001a0
        /*0774*/ 	.short	0x0100
        /*0776*/ 	.byte	0x04
	.zero		1


	//   ....[105]....
        /*0778*/ 	.word	0x00000c90
        /*077c*/ 	.word	0x000000ff
        /*0780*/ 	.word	0x00000350
        /*0784*/ 	.short	0x0100
        /*0786*/ 	.byte	0x04
	.zero		1


	//   ....[106]....
        /*0788*/ 	.word	0x00000ca0
        /*078c*/ 	.word	0x000000ff
        /*0790*/ 	.word	0x000001a8
        /*0794*/ 	.short	0x0100
        /*0796*/ 	.byte	0x04
	.zero		1


	//   ....[107]....
        /*0798*/ 	.word	0x00000cb0
        /*079c*/ 	.word	0x000000ff
        /*07a0*/ 	.word	0x00000358
        /*07a4*/ 	.short	0x0100
        /*07a6*/ 	.byte	0x04
	.zero		1


	//   ....[108]....
        /*07a8*/ 	.word	0x00000df0
        /*07ac*/ 	.word	0x000000ff
        /*07b0*/ 	.word	0x00000360
        /*07b4*/ 	.short	0x0100
        /*07b6*/ 	.byte	0x04
	.zero		1


	//   ....[109]....
        /*07b8*/ 	.word	0x00000e00
        /*07bc*/ 	.word	0x000000ff
        /*07c0*/ 	.word	0x00000368
        /*07c4*/ 	.short	0x0100
        /*07c6*/ 	.byte	0x04
	.zero		1


	//   ....[110]....
        /*07c8*/ 	.word	0x00000ef0
        /*07cc*/ 	.word	0x000000ff
        /*07d0*/ 	.word	0x00000370
        /*07d4*/ 	.short	0x0100
        /*07d6*/ 	.byte	0x06
	.zero		1


	//   ....[111]....
        /*07d8*/ 	.word	0x00000f00
        /*07dc*/ 	.word	0x000000ff
        /*07e0*/ 	.word	0x00000378
        /*07e4*/ 	.short	0x0100
        /*07e6*/ 	.byte	0x06
	.zero		1


	//   ....[112]....
        /*07e8*/ 	.word	0x00001040
        /*07ec*/ 	.word	0x000000ff
        /*07f0*/ 	.word	0x00000380
        /*07f4*/ 	.short	0x0100
        /*07f6*/ 	.byte	0x06
	.zero		1


	//   ....[113]....
        /*07f8*/ 	.word	0x00001050
        /*07fc*/ 	.word	0x000000ff
        /*0800*/ 	.word	0x00000390
        /*0804*/ 	.short	0x0100
        /*0806*/ 	.byte	0x06
	.zero		1


	//   ....[114]....
        /*0808*/ 	.word	0x00001060
        /*080c*/ 	.word	0x000000ff
        /*0810*/ 	.word	0x00000388
        /*0814*/ 	.short	0x0100
        /*0816*/ 	.byte	0x06
	.zero		1


	//   ....[115]....
        /*0818*/ 	.word	0x00001070
        /*081c*/ 	.word	0x000000ff
        /*0820*/ 	.word	0x00000398
        /*0824*/ 	.short	0x0100
        /*0826*/ 	.byte	0x06
	.zero		1


	//   ....[116]....
        /*0828*/ 	.word	0x000011a0
        /*082c*/ 	.word	0x000000ff
        /*0830*/ 	.word	0x000003a0
        /*0834*/ 	.short	0x0100
        /*0836*/ 	.byte	0x04
	.zero		1


	//   ....[117]....
        /*0838*/ 	.word	0x000011b0
        /*083c*/ 	.word	0x000000ff
        /*0840*/ 	.word	0x000003c0
        /*0844*/ 	.short	0x0100
        /*0846*/ 	.byte	0x04
	.zero		1


	//   ....[118]....
        /*0848*/ 	.word	0x000011c0
        /*084c*/ 	.word	0x000000ff
        /*0850*/ 	.word	0x000003a8
        /*0854*/ 	.short	0x0100
        /*0856*/ 	.byte	0x04
	.zero		1


	//   ....[119]....
        /*0858*/ 	.word	0x000011d0
        /*085c*/ 	.word	0x000000ff
        /*0860*/ 	.word	0x000003c8
        /*0864*/ 	.short	0x0100
        /*0866*/ 	.byte	0x04
	.zero		1


	//   ....[120]....
        /*0868*/ 	.word	0x000011e0
        /*086c*/ 	.word	0x000000ff
        /*0870*/ 	.word	0x000003b0
        /*0874*/ 	.short	0x0100
        /*0876*/ 	.byte	0x04
	.zero		1


	//   ....[121]....
        /*0878*/ 	.word	0x000011f0
        /*087c*/ 	.word	0x000000ff
        /*0880*/ 	.word	0x000003d0
        /*0884*/ 	.short	0x0100
        /*0886*/ 	.byte	0x04
	.zero		1


	//   ....[122]....
        /*0888*/ 	.word	0x00001200
        /*088c*/ 	.word	0x000000ff
        /*0890*/ 	.word	0x000003b8
        /*0894*/ 	.short	0x0100
        /*0896*/ 	.byte	0x04
	.zero		1


	//   ....[123]....
        /*0898*/ 	.word	0x00001210
        /*089c*/ 	.word	0x000000ff
        /*08a0*/ 	.word	0x000003d8
        /*08a4*/ 	.short	0x0100
        /*08a6*/ 	.byte	0x04
	.zero		1


	//   ....[124]....
        /*08a8*/ 	.word	0x00001300
        /*08ac*/ 	.word	0x000000ff
        /*08b0*/ 	.word	0x000003e0
        /*08b4*/ 	.short	0x0100
        /*08b6*/ 	.byte	0x04
	.zero		1


	//   ....[125]....
        /*08b8*/ 	.word	0x00001310
        /*08bc*/ 	.word	0x000000ff
        /*08c0*/ 	.word	0x000003f0
        /*08c4*/ 	.short	0x0100
        /*08c6*/ 	.byte	0x04
	.zero		1


	//   ....[126]....
        /*08c8*/ 	.word	0x00001320
        /*08cc*/ 	.word	0x000000ff
        /*08d0*/ 	.word	0x000003e8
        /*08d4*/ 	.short	0x0100
        /*08d6*/ 	.byte	0x04
	.zero		1


	//   ....[127]....
        /*08d8*/ 	.word	0x00001330
        /*08dc*/ 	.word	0x000000ff
        /*08e0*/ 	.word	0x000003f8
        /*08e4*/ 	.short	0x0100
        /*08e6*/ 	.byte	0x04
	.zero		1


	//   ....[128]....
        /*08e8*/ 	.word	0x00001e30
        /*08ec*/ 	.word	0x00000000
        /*08f0*/ 	.word	0x000003f0
        /*08f4*/ 	.short	0x010a
        /*08f6*/ 	.byte	0xff
	.zero		1


	//   ....[129]....
        /*08f8*/ 	.word	0x00001e60
        /*08fc*/ 	.word	0x00000000
        /*0900*/ 	.word	0x000003e0
        /*0904*/ 	.short	0x0101
        /*0906*/ 	.byte	0xff
	.zero		1


	//   ....[130]....
        /*0908*/ 	.word	0x00001f30
        /*090c*/ 	.word	0x000000ff
        /*0910*/ 	.word	0x000001b0
        /*0914*/ 	.short	0x010a
        /*0916*/ 	.byte	0x04
	.zero		1


	//   ....[131]....
        /*0918*/ 	.word	0x00001fb0
        /*091c*/ 	.word	0x000000ff
        /*0920*/ 	.word	0x000001b0
        /*0924*/ 	.short	0x010a
        /*0926*/ 	.byte	0x21
	.zero		1


	//   ....[132]....
        /*0928*/ 	.word	0x00002140
        /*092c*/ 	.word	0x000000ff
        /*0930*/ 	.word	0x000001b0
        /*0934*/ 	.short	0x010a
        /*0936*/ 	.byte	0x08
	.zero		1


	//   ....[133]....
        /*0938*/ 	.word	0x00002260
        /*093c*/ 	.word	0x000000ff
        /*0940*/ 	.word	0x00000378
        /*0944*/ 	.short	0x0101
        /*0946*/ 	.byte	0x06
	.zero		1


	//   ....[134]....
        /*0948*/ 	.word	0x00002280
        /*094c*/ 	.word	0x000000ff
        /*0950*/ 	.word	0x000001b0
        /*0954*/ 	.short	0x010a
        /*0956*/ 	.byte	0x04
	.zero		1


	//   ....[135]....
        /*0958*/ 	.word	0x00002300
        /*095c*/ 	.word	0x000000ff
        /*0960*/ 	.word	0x000001b0
        /*0964*/ 	.short	0x010a
        /*0966*/ 	.byte	0x11
	.zero		1


	//   ....[136]....
        /*0968*/ 	.word	0x00002510
        /*096c*/ 	.word	0x000000ff
        /*0970*/ 	.word	0x000001b0
        /*0974*/ 	.short	0x010a
        /*0976*/ 	.byte	0x07
	.zero		1


	//   ....[137]....
        /*0978*/ 	.word	0x000025e0
        /*097c*/ 	.word	0x00000003
        /*0980*/ 	.word	0x00000380
        /*0984*/ 	.short	0x010a
        /*0986*/ 	.byte	0xff
	.zero		1


	//   ....[138]....
        /*0988*/ 	.word	0x00002730
        /*098c*/ 	.word	0x00000000
        /*0990*/ 	.word	0x00000000
        /*0994*/ 	.short	0x0101
        /*0996*/ 	.byte	0xff
	.zero		1


	//   ....[139]....
        /*0998*/ 	.word	0x00002cd0
        /*099c*/ 	.word	0x000000ff
        /*09a0*/ 	.word	0x00000000
        /*09a4*/ 	.short	0x010a
        /*09a6*/ 	.byte	0x04
	.zero		1


	//   ....[140]....
        /*09a8*/ 	.word	0x00002d60
        /*09ac*/ 	.word	0x000000ff
        /*09b0*/ 	.word	0x00000000
        /*09b4*/ 	.short	0x010a
        /*09b6*/ 	.byte	0x05
	.zero		1


	//   ....[141]....
        /*09b8*/ 	.word	0x00002df0
        /*09bc*/ 	.word	0x000000ff
        /*09c0*/ 	.word	0x00000000
        /*09c4*/ 	.short	0x010a
        /*09c6*/ 	.byte	0x05
	.zero		1


	//   ....[142]....
        /*09c8*/ 	.word	0x00002e80
        /*09cc*/ 	.word	0x000000ff
        /*09d0*/ 	.word	0x00000000
        /*09d4*/ 	.short	0x010a
        /*09d6*/ 	.byte	0x05
	.zero		1


	//   ....[143]....
        /*09d8*/ 	.word	0x00002f10
        /*09dc*/ 	.word	0x000000ff
        /*09e0*/ 	.word	0x00000000
        /*09e4*/ 	.short	0x010a
        /*09e6*/ 	.byte	0x05
	.zero		1


	//   ....[144]....
        /*09e8*/ 	.word	0x00002fa0
        /*09ec*/ 	.word	0x000000ff
        /*09f0*/ 	.word	0x00000000
        /*09f4*/ 	.short	0x010a
        /*09f6*/ 	.byte	0x05
	.zero		1


	//   ....[145]....
        /*09f8*/ 	.word	0x00003030
        /*09fc*/ 	.word	0x000000ff
        /*0a00*/ 	.word	0x00000000
        /*0a04*/ 	.short	0x010a
        /*0a06*/ 	.byte	0x05
	.zero		1


	//   ....[146]....
        /*0a08*/ 	.word	0x000030c0
        /*0a0c*/ 	.word	0x000000ff
        /*0a10*/ 	.word	0x00000000
        /*0a14*/ 	.short	0x010a
        /*0a16*/ 	.byte	0x05
	.zero		1


	//   ....[147]....
        /*0a18*/ 	.word	0x00003150
        /*0a1c*/ 	.word	0x000000ff
        /*0a20*/ 	.word	0x00000000
        /*0a24*/ 	.short	0x010a
        /*0a26*/ 	.byte	0x05
	.zero		1


	//   ....[148]....
        /*0a28*/ 	.word	0x000031e0
        /*0a2c*/ 	.word	0x000000ff
        /*0a30*/ 	.word	0x00000000
        /*0a34*/ 	.short	0x010a
        /*0a36*/ 	.byte	0x05
	.zero		1


	//   ....[149]....
        /*0a38*/ 	.word	0x00003270
        /*0a3c*/ 	.word	0x000000ff
        /*0a40*/ 	.word	0x00000000
        /*0a44*/ 	.short	0x010a
        /*0a46*/ 	.byte	0x05
	.zero		1


	//   ....[150]....
        /*0a48*/ 	.word	0x00003300
        /*0a4c*/ 	.word	0x000000ff
        /*0a50*/ 	.word	0x00000000
        /*0a54*/ 	.short	0x010a
        /*0a56*/ 	.byte	0x05
	.zero		1


	//   ....[151]....
        /*0a58*/ 	.word	0x00003390
        /*0a5c*/ 	.word	0x000000ff
        /*0a60*/ 	.word	0x00000000
        /*0a64*/ 	.short	0x010a
        /*0a66*/ 	.byte	0x05
	.zero		1


	//   ....[152]....
        /*0a68*/ 	.word	0x00003420
        /*0a6c*/ 	.word	0x000000ff
        /*0a70*/ 	.word	0x00000000
        /*0a74*/ 	.short	0x010a
        /*0a76*/ 	.byte	0x05
	.zero		1


	//   ....[153]....
        /*0a78*/ 	.word	0x000034b0
        /*0a7c*/ 	.word	0x000000ff
        /*0a80*/ 	.word	0x00000000
        /*0a84*/ 	.short	0x010a
        /*0a86*/ 	.byte	0x05
	.zero		1


	//   ....[154]....
        /*0a88*/ 	.word	0x00003540
        /*0a8c*/ 	.word	0x000000ff
        /*0a90*/ 	.word	0x00000000
        /*0a94*/ 	.short	0x010a
        /*0a96*/ 	.byte	0x05
	.zero		1


	//   ....[155]....
        /*0a98*/ 	.word	0x000035d0
        /*0a9c*/ 	.word	0x000000ff
        /*0aa0*/ 	.word	0x00000000
        /*0aa4*/ 	.short	0x010a
        /*0aa6*/ 	.byte	0x05
	.zero		1


	//   ....[156]....
        /*0aa8*/ 	.word	0x00003660
        /*0aac*/ 	.word	0x000000ff
        /*0ab0*/ 	.word	0x00000000
        /*0ab4*/ 	.short	0x010a
        /*0ab6*/ 	.byte	0x05
	.zero		1


	//   ....[157]....
        /*0ab8*/ 	.word	0x000036f0
        /*0abc*/ 	.word	0x000000ff
        /*0ac0*/ 	.word	0x00000000
        /*0ac4*/ 	.short	0x010a
        /*0ac6*/ 	.byte	0x05
	.zero		1


	//   ....[158]....
        /*0ac8*/ 	.word	0x00003780
        /*0acc*/ 	.word	0x000000ff
        /*0ad0*/ 	.word	0x00000000
        /*0ad4*/ 	.short	0x010a
        /*0ad6*/ 	.byte	0x05
	.zero		1


	//   ....[159]....
        /*0ad8*/ 	.word	0x00003810
        /*0adc*/ 	.word	0x000000ff
        /*0ae0*/ 	.word	0x00000000
        /*0ae4*/ 	.short	0x010a
        /*0ae6*/ 	.byte	0x05
	.zero		1


	//   ....[160]....
        /*0ae8*/ 	.word	0x000038a0
        /*0aec*/ 	.word	0x000000ff
        /*0af0*/ 	.word	0x00000000
        /*0af4*/ 	.short	0x010a
        /*0af6*/ 	.byte	0x05
	.zero		1


	//   ....[161]....
        /*0af8*/ 	.word	0x00003930
        /*0afc*/ 	.word	0x000000ff
        /*0b00*/ 	.word	0x00000000
        /*0b04*/ 	.short	0x010a
        /*0b06*/ 	.byte	0x05
	.zero		1


	//   ....[162]....
        /*0b08*/ 	.word	0x000039c0
        /*0b0c*/ 	.word	0x000000ff
        /*0b10*/ 	.word	0x00000000
        /*0b14*/ 	.short	0x010a
        /*0b16*/ 	.byte	0x05
	.zero		1


	//   ....[163]....
        /*0b18*/ 	.word	0x00003a50
        /*0b1c*/ 	.word	0x000000ff
        /*0b20*/ 	.word	0x00000000
        /*0b24*/ 	.short	0x010a
        /*0b26*/ 	.byte	0x05
	.zero		1


	//   ....[164]....
        /*0b28*/ 	.word	0x00003ae0
        /*0b2c*/ 	.word	0x000000ff
        /*0b30*/ 	.word	0x00000000
        /*0b34*/ 	.short	0x010a
        /*0b36*/ 	.byte	0x05
	.zero		1


	//   ....[165]....
        /*0b38*/ 	.word	0x00003b70
        /*0b3c*/ 	.word	0x000000ff
        /*0b40*/ 	.word	0x00000000
        /*0b44*/ 	.short	0x010a
        /*0b46*/ 	.byte	0x05
	.zero		1


	//   ....[166]....
        /*0b48*/ 	.word	0x00003c00
        /*0b4c*/ 	.word	0x000000ff
        /*0b50*/ 	.word	0x00000000
        /*0b54*/ 	.short	0x010a
        /*0b56*/ 	.byte	0x05
	.zero		1


	//   ....[167]....
        /*0b58*/ 	.word	0x00003c90
        /*0b5c*/ 	.word	0x000000ff
        /*0b60*/ 	.word	0x00000000
        /*0b64*/ 	.short	0x010a
        /*0b66*/ 	.byte	0x05
	.zero		1


	//   ....[168]....
        /*0b68*/ 	.word	0x00003d20
        /*0b6c*/ 	.word	0x000000ff
        /*0b70*/ 	.word	0x00000000
        /*0b74*/ 	.short	0x010a
        /*0b76*/ 	.byte	0x05
	.zero		1


	//   ....[169]....
        /*0b78*/ 	.word	0x00003db0
        /*0b7c*/ 	.word	0x000000ff
        /*0b80*/ 	.word	0x00000000
        /*0b84*/ 	.short	0x010a
        /*0b86*/ 	.byte	0x05
	.zero		1


	//   ....[170]....
        /*0b88*/ 	.word	0x00003e40
        /*0b8c*/ 	.word	0x000000ff
        /*0b90*/ 	.word	0x00000000
        /*0b94*/ 	.short	0x010a
        /*0b96*/ 	.byte	0x05
	.zero		1


	//   ....[171]....
        /*0b98*/ 	.word	0x00003ed0
        /*0b9c*/ 	.word	0x000000ff
        /*0ba0*/ 	.word	0x00000000
        /*0ba4*/ 	.short	0x010a
        /*0ba6*/ 	.byte	0x05
	.zero		1


	//   ....[172]....
        /*0ba8*/ 	.word	0x00003f60
        /*0bac*/ 	.word	0x000000ff
        /*0bb0*/ 	.word	0x00000000
        /*0bb4*/ 	.short	0x010a
        /*0bb6*/ 	.byte	0x05
	.zero		1


	//   ....[173]....
        /*0bb8*/ 	.word	0x00003ff0
        /*0bbc*/ 	.word	0x000000ff
        /*0bc0*/ 	.word	0x00000000
        /*0bc4*/ 	.short	0x010a
        /*0bc6*/ 	.byte	0x05
	.zero		1


	//   ....[174]....
        /*0bc8*/ 	.word	0x00004080
        /*0bcc*/ 	.word	0x000000ff
        /*0bd0*/ 	.word	0x00000000
        /*0bd4*/ 	.short	0x010a
        /*0bd6*/ 	.byte	0x05
	.zero		1


	//   ....[175]....
        /*0bd8*/ 	.word	0x00004110
        /*0bdc*/ 	.word	0x000000ff
        /*0be0*/ 	.word	0x00000000
        /*0be4*/ 	.short	0x010a
        /*0be6*/ 	.byte	0x05
	.zero		1


	//   ....[176]....
        /*0be8*/ 	.word	0x000041a0
        /*0bec*/ 	.word	0x000000ff
        /*0bf0*/ 	.word	0x00000000
        /*0bf4*/ 	.short	0x010a
        /*0bf6*/ 	.byte	0x05
	.zero		1


	//   ....[177]....
        /*0bf8*/ 	.word	0x00004230
        /*0bfc*/ 	.word	0x000000ff
        /*0c00*/ 	.word	0x00000000
        /*0c04*/ 	.short	0x010a
        /*0c06*/ 	.byte	0x05
	.zero		1


	//   ....[178]....
        /*0c08*/ 	.word	0x000042c0
        /*0c0c*/ 	.word	0x000000ff
        /*0c10*/ 	.word	0x00000000
        /*0c14*/ 	.short	0x010a
        /*0c16*/ 	.byte	0x05
	.zero		1


	//   ....[179]....
        /*0c18*/ 	.word	0x00004350
        /*0c1c*/ 	.word	0x000000ff
        /*0c20*/ 	.word	0x00000000
        /*0c24*/ 	.short	0x010a
        /*0c26*/ 	.byte	0x05
	.zero		1


	//   ....[180]....
        /*0c28*/ 	.word	0x000043e0
        /*0c2c*/ 	.word	0x000000ff
        /*0c30*/ 	.word	0x00000000
        /*0c34*/ 	.short	0x010a
        /*0c36*/ 	.byte	0x05
	.zero		1


	//   ....[181]....
        /*0c38*/ 	.word	0x00004470
        /*0c3c*/ 	.word	0x000000ff
        /*0c40*/ 	.word	0x00000000
        /*0c44*/ 	.short	0x010a
        /*0c46*/ 	.byte	0x05
	.zero		1


	//   ....[182]....
        /*0c48*/ 	.word	0x00004500
        /*0c4c*/ 	.word	0x000000ff
        /*0c50*/ 	.word	0x00000000
        /*0c54*/ 	.short	0x010a
        /*0c56*/ 	.byte	0x05
	.zero		1


	//   ....[183]....
        /*0c58*/ 	.word	0x00004590
        /*0c5c*/ 	.word	0x000000ff
        /*0c60*/ 	.word	0x00000000
        /*0c64*/ 	.short	0x010a
        /*0c66*/ 	.byte	0x05
	.zero		1


	//   ....[184]....
        /*0c68*/ 	.word	0x00004620
        /*0c6c*/ 	.word	0x000000ff
        /*0c70*/ 	.word	0x00000000
        /*0c74*/ 	.short	0x010a
        /*0c76*/ 	.byte	0x05
	.zero		1


	//   ....[185]....
        /*0c78*/ 	.word	0x000046b0
        /*0c7c*/ 	.word	0x000000ff
        /*0c80*/ 	.word	0x00000000
        /*0c84*/ 	.short	0x010a
        /*0c86*/ 	.byte	0x05
	.zero		1


	//   ....[186]....
        /*0c88*/ 	.word	0x00004740
        /*0c8c*/ 	.word	0x000000ff
        /*0c90*/ 	.word	0x00000000
        /*0c94*/ 	.short	0x010a
        /*0c96*/ 	.byte	0x05
	.zero		1


	//   ....[187]....
        /*0c98*/ 	.word	0x000047d0
        /*0c9c*/ 	.word	0x000000ff
        /*0ca0*/ 	.word	0x00000000
        /*0ca4*/ 	.short	0x010a
        /*0ca6*/ 	.byte	0x05
	.zero		1


	//   ....[188]....
        /*0ca8*/ 	.word	0x00004860
        /*0cac*/ 	.word	0x000000ff
        /*0cb0*/ 	.word	0x00000000
        /*0cb4*/ 	.short	0x010a
        /*0cb6*/ 	.byte	0x05
	.zero		1


	//   ....[189]....
        /*0cb8*/ 	.word	0x000048f0
        /*0cbc*/ 	.word	0x000000ff
        /*0cc0*/ 	.word	0x00000000
        /*0cc4*/ 	.short	0x010a
        /*0cc6*/ 	.byte	0x05
	.zero		1


	//   ....[190]....
        /*0cc8*/ 	.word	0x00004980
        /*0ccc*/ 	.word	0x000000ff
        /*0cd0*/ 	.word	0x00000000
        /*0cd4*/ 	.short	0x010a
        /*0cd6*/ 	.byte	0x05
	.zero		1


	//   ....[191]....
        /*0cd8*/ 	.word	0x00004a10
        /*0cdc*/ 	.word	0x000000ff
        /*0ce0*/ 	.word	0x00000000
        /*0ce4*/ 	.short	0x010a
        /*0ce6*/ 	.byte	0x05
	.zero		1


	//   ....[192]....
        /*0ce8*/ 	.word	0x00004ab0
        /*0cec*/ 	.word	0x00000000
        /*0cf0*/ 	.word	0x00000000
        /*0cf4*/ 	.short	0x010a
        /*0cf6*/ 	.byte	0xff
	.zero		1


	//   ....[193]....
        /*0cf8*/ 	.word	0x00004bd0
        /*0cfc*/ 	.word	0x00000002
        /*0d00*/ 	.word	0x000003e0
        /*0d04*/ 	.short	0x010a
        /*0d06*/ 	.byte	0xff
	.zero		1


	//   ....[194]....
        /*0d08*/ 	.word	0x00004c40
        /*0d0c*/ 	.word	0x00000002
        /*0d10*/ 	.word	0x00000000
        /*0d14*/ 	.short	0x0101
        /*0d16*/ 	.byte	0xff
	.zero		1


	//   ....[195]....
        /*0d18*/ 	.word	0x00004c60
        /*0d1c*/ 	.word	0x000000ff
        /*0d20*/ 	.word	0x00000390
        /*0d24*/ 	.short	0x010a
        /*0d26*/ 	.byte	0x04
	.zero		1


	//   ....[196]....
        /*0d28*/ 	.word	0x00004d80
        /*0d2c*/ 	.word	0x00000002
        /*0d30*/ 	.word	0x00000380
        /*0d34*/ 	.short	0x010a
        /*0d36*/ 	.byte	0xff
	.zero		1


	//   ....[197]....
        /*0d38*/ 	.word	0x00004e80
        /*0d3c*/ 	.word	0x00000002
        /*0d40*/ 	.word	0x00000000
        /*0d44*/ 	.short	0x0101
        /*0d46*/ 	.byte	0xff
	.zero		1


	//   ....[198]....
        /*0d48*/ 	.word	0x00004f10
        /*0d4c*/ 	.word	0x000000ff
        /*0d50*/ 	.word	0x00000390
        /*0d54*/ 	.short	0x0106
        /*0d56*/ 	.byte	0x04
	.zero		1


	//   ....[199]....
        /*0d58*/ 	.word	0x00004f30
        /*0d5c*/ 	.word	0x000000ff
        /*0d60*/ 	.word	0x00000390
        /*0d64*/ 	.short	0x010a
        /*0d66*/ 	.byte	0x04
	.zero		1


	//   ....[200]....
        /*0d68*/ 	.word	0x00004fc0
        /*0d6c*/ 	.word	0x000000ff
        /*0d70*/ 	.word	0x00000390
        /*0d74*/ 	.short	0x0106
        /*0d76*/ 	.byte	0x07
	.zero		1


	//   ....[201]....
        /*0d78*/ 	.word	0x00005000
        /*0d7c*/ 	.word	0x00000000
        /*0d80*/ 	.word	0x00000390
        /*0d84*/ 	.short	0x010a
        /*0d86*/ 	.byte	0xff
	.zero		1


	//   ....[202]....
        /*0d88*/ 	.word	0x000054f0
        /*0d8c*/ 	.word	0x00000000
        /*0d90*/ 	.word	0x00000380
        /*0d94*/ 	.short	0x010a
        /*0d96*/ 	.byte	0xff
	.zero		1


	//   ....[203]....
        /*0d98*/ 	.word	0x000055f0
        /*0d9c*/ 	.word	0x00000003
        /*0da0*/ 	.word	0x00000000
        /*0da4*/ 	.short	0x0101
        /*0da6*/ 	.byte	0xff
	.zero		1


	//   ....[204]....
        /*0da8*/ 	.word	0x00005600
        /*0dac*/ 	.word	0x000000ff
        /*0db0*/ 	.word	0x00000000
        /*0db4*/ 	.short	0x010a
        /*0db6*/ 	.byte	0x04
	.zero		1


	//   ....[205]....
        /*0db8*/ 	.word	0x00005620
        /*0dbc*/ 	.word	0x000000ff
        /*0dc0*/ 	.word	0x000003c0
        /*0dc4*/ 	.short	0x010a
        /*0dc6*/ 	.byte	0x13
	.zero		1


	//   ....[206]....
        /*0dc8*/ 	.word	0x00005760
        /*0dcc*/ 	.word	0x000000ff
        /*0dd0*/ 	.word	0x00000000
        /*0dd4*/ 	.short	0x010a
        /*0dd6*/ 	.byte	0x06
	.zero		1


	//   ....[207]....
        /*0dd8*/ 	.word	0x00005860
        /*0ddc*/ 	.word	0x000000ff
        /*0de0*/ 	.word	0x00000000
        /*0de4*/ 	.short	0x010a
        /*0de6*/ 	.byte	0x04
	.zero		1


	//   ....[208]....
        /*0de8*/ 	.word	0x00005a40
        /*0dec*/ 	.word	0x000000ff
        /*0df0*/ 	.word	0x00000000
        /*0df4*/ 	.short	0x010a
        /*0df6*/ 	.byte	0x04
	.zero		1


	//   ....[209]....
        /*0df8*/ 	.word	0x00005ad0
        /*0dfc*/ 	.word	0x000000ff
        /*0e00*/ 	.word	0x00000000
        /*0e04*/ 	.short	0x010a
        /*0e06*/ 	.byte	0x05
	.zero		1


	//   ....[210]....
        /*0e08*/ 	.word	0x00005b60
        /*0e0c*/ 	.word	0x000000ff
        /*0e10*/ 	.word	0x00000000
        /*0e14*/ 	.short	0x010a
        /*0e16*/ 	.byte	0x05
	.zero		1


	//   ....[211]....
        /*0e18*/ 	.word	0x00005bf0
        /*0e1c*/ 	.word	0x000000ff
        /*0e20*/ 	.word	0x00000000
        /*0e24*/ 	.short	0x010a
        /*0e26*/ 	.byte	0x04
	.zero		1


	//   ....[212]....
        /*0e28*/ 	.word	0x000060e0
        /*0e2c*/ 	.word	0x00000008
        /*0e30*/ 	.word	0x00000380
        /*0e34*/ 	.short	0x010a
        /*0e36*/ 	.byte	0xff
	.zero		1


	//   ....[213]....
        /*0e38*/ 	.word	0x00006250
        /*0e3c*/ 	.word	0x00000000
        /*0e40*/ 	.word	0x00000000
        /*0e44*/ 	.short	0x0101
        /*0e46*/ 	.byte	0xff
	.zero		1


	//   ....[214]....
        /*0e48*/ 	.word	0x00006710
        /*0e4c*/ 	.word	0x000000ff
        /*0e50*/ 	.word	0x00000378
        /*0e54*/ 	.short	0x010a
        /*0e56*/ 	.byte	0x11
	.zero		1


	//   ....[215]....
        /*0e58*/ 	.word	0x000068a0
        /*0e5c*/ 	.word	0x000000ff
        /*0e60*/ 	.word	0x00000368
        /*0e64*/ 	.short	0x010a
        /*0e66*/ 	.byte	0x11
	.zero		1


	//   ....[216]....
        /*0e68*/ 	.word	0x00006ab0
        /*0e6c*/ 	.word	0x000000ff
        /*0e70*/ 	.word	0x00000360
        /*0e74*/ 	.short	0x010b
        /*0e76*/ 	.byte	0x11
	.zero		1


	//   ....[217]....
        /*0e78*/ 	.word	0x00006ac0
        /*0e7c*/ 	.word	0x000000ff
        /*0e80*/ 	.word	0x00000000
        /*0e84*/ 	.short	0x0101
        /*0e86*/ 	.byte	0x30
	.zero		1


	//   ....[218]....
        /*0e88*/ 	.word	0x00006b00
        /*0e8c*/ 	.word	0x00000000
        /*0e90*/ 	.word	0x00000368
        /*0e94*/ 	.short	0x010a
        /*0e96*/ 	.byte	0xff
	.zero		1


	//   ....[219]....
        /*0e98*/ 	.word	0x00006e40
        /*0e9c*/ 	.word	0x00000003
        /*0ea0*/ 	.word	0x00000380
        /*0ea4*/ 	.short	0x010a
        /*0ea6*/ 	.byte	0xff
	.zero		1


	//   ....[220]....
        /*0ea8*/ 	.word	0x00006fc0
        /*0eac*/ 	.word	0x00000000
        /*0eb0*/ 	.word	0x00000000
        /*0eb4*/ 	.short	0x0101
        /*0eb6*/ 	.byte	0xff
	.zero		1


	//   ....[221]....
        /*0eb8*/ 	.word	0x00007a20
        /*0ebc*/ 	.word	0x000000ff
        /*0ec0*/ 	.word	0x00000360
        /*0ec4*/ 	.short	0x010a
        /*0ec6*/ 	.byte	0x2c
	.zero		1


	//   ....[222]....
        /*0ec8*/ 	.word	0x00007a30
        /*0ecc*/ 	.word	0x00000016
        /*0ed0*/ 	.word	0x000003a0
        /*0ed4*/ 	.short	0x010a
        /*0ed6*/ 	.byte	0xff
	.zero		1


	//   ....[223]....
        /*0ed8*/ 	.word	0x00007be0
        /*0edc*/ 	.word	0x000000ff
        /*0ee0*/ 	.word	0x00000360
        /*0ee4*/ 	.short	0x010a
        /*0ee6*/ 	.byte	0x2c
	.zero		1


	//   ....[224]....
        /*0ee8*/ 	.word	0x00007cc0
        /*0eec*/ 	.word	0x000000ff
        /*0ef0*/ 	.word	0x00000000
        /*0ef4*/ 	.short	0x0101
        /*0ef6*/ 	.byte	0x04
	.zero		1


	//   ....[225]....
        /*0ef8*/ 	.word	0x00007d20
        /*0efc*/ 	.word	0x00000016
        /*0f00*/ 	.word	0x000003a0
        /*0f04*/ 	.short	0x010a
        /*0f06*/ 	.byte	0xff
	.zero		1


	//   ....[226]....
        /*0f08*/ 	.word	0x00008090
        /*0f0c*/ 	.word	0x000000ff
        /*0f10*/ 	.word	0x00000000
        /*0f14*/ 	.short	0x0101
        /*0f16*/ 	.byte	0x04
	.zero		1


	//   ....[227]....
        /*0f18*/ 	.word	0x00008970
        /*0f1c*/ 	.word	0x00000000
        /*0f20*/ 	.word	0x000003f0
        /*0f24*/ 	.short	0x010a
        /*0f26*/ 	.byte	0xff
	.zero		1


	//   ....[228]....
        /*0f28*/ 	.word	0x000089d0
        /*0f2c*/ 	.word	0x00000000
        /*0f30*/ 	.word	0x000001b0
        /*0f34*/ 	.short	0x010a
        /*0f36*/ 	.byte	0xff
	.zero		1


	//   ....[229]....
        /*0f38*/ 	.word	0x00008a30
        /*0f3c*/ 	.word	0x00000000
        /*0f40*/ 	.word	0x000001b0
        /*0f44*/ 	.short	0x010a
        /*0f46*/ 	.byte	0xff
	.zero		1


	//   ....[230]....
        /*0f48*/ 	.word	0x00008a80
        /*0f4c*/ 	.word	0x00000003
        /*0f50*/ 	.word	0x00000380
        /*0f54*/ 	.short	0x010a
        /*0f56*/ 	.byte	0xff
	.zero		1


	//   ....[231]....
        /*0f58*/ 	.word	0x00008ae0
        /*0f5c*/ 	.word	0x00000000
        /*0f60*/ 	.word	0x00000000
        /*0f64*/ 	.short	0x010a
        /*0f66*/ 	.byte	0xff
	.zero		1


	//   ....[232]....
        /*0f68*/ 	.word	0x00008b40
        /*0f6c*/ 	.word	0x00000000
        /*0f70*/ 	.word	0x00000000
        /*0f74*/ 	.short	0x010a
        /*0f76*/ 	.byte	0xff
	.zero		1


	//   ....[233]....
        /*0f78*/ 	.word	0x00008ba0
        /*0f7c*/ 	.word	0x00000000
        /*0f80*/ 	.word	0x00000000
        /*0f84*/ 	.short	0x010a
        /*0f86*/ 	.byte	0xff
	.zero		1


	//   ....[234]....
        /*0f88*/ 	.word	0x00008c00
        /*0f8c*/ 	.word	0x00000000
        /*0f90*/ 	.word	0x00000000
        /*0f94*/ 	.short	0x010a
        /*0f96*/ 	.byte	0xff
	.zero		1


	//   ....[235]....
        /*0f98*/ 	.word	0x00008c60
        /*0f9c*/ 	.word	0x00000000
        /*0fa0*/ 	.word	0x00000000
        /*0fa4*/ 	.short	0x010a
        /*0fa6*/ 	.byte	0xff
	.zero		1


	//   ....[236]....
        /*0fa8*/ 	.word	0x00008cc0
        /*0fac*/ 	.word	0x00000000
        /*0fb0*/ 	.word	0x00000000
        /*0fb4*/ 	.short	0x010a
        /*0fb6*/ 	.byte	0xff
	.zero		1


	//   ....[237]....
        /*0fb8*/ 	.word	0x00008d20
        /*0fbc*/ 	.word	0x00000000
        /*0fc0*/ 	.word	0x00000000
        /*0fc4*/ 	.short	0x010a
        /*0fc6*/ 	.byte	0xff
	.zero		1


	//   ....[238]....
        /*0fc8*/ 	.word	0x00008d80
        /*0fcc*/ 	.word	0x00000000
        /*0fd0*/ 	.word	0x00000000
        /*0fd4*/ 	.short	0x010a
        /*0fd6*/ 	.byte	0xff
	.zero		1


	//   ....[239]....
        /*0fd8*/ 	.word	0x00008de0
        /*0fdc*/ 	.word	0x00000000
        /*0fe0*/ 	.word	0x00000000
        /*0fe4*/ 	.short	0x010a
        /*0fe6*/ 	.byte	0xff
	.zero		1


	//   ....[240]....
        /*0fe8*/ 	.word	0x00008e40
        /*0fec*/ 	.word	0x00000000
        /*0ff0*/ 	.word	0x00000000
        /*0ff4*/ 	.short	0x010a
        /*0ff6*/ 	.byte	0xff
	.zero		1


	//   ....[241]....
        /*0ff8*/ 	.word	0x00008ea0
        /*0ffc*/ 	.word	0x00000000
        /*1000*/ 	.word	0x00000000
        /*1004*/ 	.short	0x010a
        /*1006*/ 	.byte	0xff
	.zero		1


	//   ....[242]....
        /*1008*/ 	.word	0x00008f00
        /*100c*/ 	.word	0x00000000
        /*1010*/ 	.word	0x00000000
        /*1014*/ 	.short	0x010a
        /*1016*/ 	.byte	0xff
	.zero		1


	//   ....[243]....
        /*1018*/ 	.word	0x00008f60
        /*101c*/ 	.word	0x00000000
        /*1020*/ 	.word	0x00000000
        /*1024*/ 	.short	0x010a
        /*1026*/ 	.byte	0xff
	.zero		1


	//   ....[244]....
        /*1028*/ 	.word	0x00008fc0
        /*102c*/ 	.word	0x00000000
        /*1030*/ 	.word	0x00000000
        /*1034*/ 	.short	0x010a
        /*1036*/ 	.byte	0xff
	.zero		1


	//   ....[245]....
        /*1038*/ 	.word	0x00009020
        /*103c*/ 	.word	0x00000000
        /*1040*/ 	.word	0x00000000
        /*1044*/ 	.short	0x010a
        /*1046*/ 	.byte	0xff
	.zero		1


	//   ....[246]....
        /*1048*/ 	.word	0x00009080
        /*104c*/ 	.word	0x00000000
        /*1050*/ 	.word	0x00000000
        /*1054*/ 	.short	0x010a
        /*1056*/ 	.byte	0xff
	.zero		1


	//   ....[247]....
        /*1058*/ 	.word	0x000090e0
        /*105c*/ 	.word	0x00000000
        /*1060*/ 	.word	0x00000000
        /*1064*/ 	.short	0x010a
        /*1066*/ 	.byte	0xff
	.zero		1


	//   ....[248]....
        /*1068*/ 	.word	0x00009140
        /*106c*/ 	.word	0x00000000
        /*1070*/ 	.word	0x00000000
        /*1074*/ 	.short	0x010a
        /*1076*/ 	.byte	0xff
	.zero		1


	//   ....[249]....
        /*1078*/ 	.word	0x000091a0
        /*107c*/ 	.word	0x00000000
        /*1080*/ 	.word	0x00000000
        /*1084*/ 	.short	0x010a
        /*1086*/ 	.byte	0xff
	.zero		1


	//   ....[250]....
        /*1088*/ 	.word	0x00009200
        /*108c*/ 	.word	0x00000000
        /*1090*/ 	.word	0x00000000
        /*1094*/ 	.short	0x010a
        /*1096*/ 	.byte	0xff
	.zero		1


	//   ....[251]....
        /*1098*/ 	.word	0x00009260
        /*109c*/ 	.word	0x00000000
        /*10a0*/ 	.word	0x00000000
        /*10a4*/ 	.short	0x010a
        /*10a6*/ 	.byte	0xff
	.zero		1


	//   ....[252]....
        /*10a8*/ 	.word	0x000092c0
        /*10ac*/ 	.word	0x00000000
        /*10b0*/ 	.word	0x00000000
        /*10b4*/ 	.short	0x010a
        /*10b6*/ 	.byte	0xff
	.zero		1


	//   ....[253]....
        /*10b8*/ 	.word	0x00009320
        /*10bc*/ 	.word	0x00000000
        /*10c0*/ 	.word	0x00000000
        /*10c4*/ 	.short	0x010a
        /*10c6*/ 	.byte	0xff
	.zero		1


	//   ....[254]....
        /*10c8*/ 	.word	0x00009380
        /*10cc*/ 	.word	0x00000000
        /*10d0*/ 	.word	0x00000000
        /*10d4*/ 	.short	0x010a
        /*10d6*/ 	.byte	0xff
	.zero		1


	//   ....[255]....
        /*10d8*/ 	.word	0x000093e0
        /*10dc*/ 	.word	0x00000000
        /*10e0*/ 	.word	0x00000000
        /*10e4*/ 	.short	0x010a
        /*10e6*/ 	.byte	0xff
	.zero		1


	//   ....[0]....
        /*10e8*/ 	.word	0x00009440
        /*10ec*/ 	.word	0x00000000
        /*10f0*/ 	.word	0x00000000
        /*10f4*/ 	.short	0x010a
        /*10f6*/ 	.byte	0xff
	.zero		1


	//   ....[1]....
        /*10f8*/ 	.word	0x000094a0
        /*10fc*/ 	.word	0x00000000
        /*1100*/ 	.word	0x00000000
        /*1104*/ 	.short	0x010a
        /*1106*/ 	.byte	0xff
	.zero		1


	//   ....[2]....
        /*1108*/ 	.word	0x00009500
        /*110c*/ 	.word	0x00000000
        /*1110*/ 	.word	0x00000000
        /*1114*/ 	.short	0x010a
        /*1116*/ 	.byte	0xff
	.zero		1


	//   ....[3]....
        /*1118*/ 	.word	0x00009560
        /*111c*/ 	.word	0x00000000
        /*1120*/ 	.word	0x00000000
        /*1124*/ 	.short	0x010a
        /*1126*/ 	.byte	0xff
	.zero		1


	//   ....[4]....
        /*1128*/ 	.word	0x000095c0
        /*112c*/ 	.word	0x00000000
        /*1130*/ 	.word	0x00000000
        /*1134*/ 	.short	0x010a
        /*1136*/ 	.byte	0xff
	.zero		1


	//   ....[5]....
        /*1138*/ 	.word	0x00009620
        /*113c*/ 	.word	0x00000000
        /*1140*/ 	.word	0x00000000
        /*1144*/ 	.short	0x010a
        /*1146*/ 	.byte	0xff
	.zero		1


	//   ....[6]....
        /*1148*/ 	.word	0x00009680
        /*114c*/ 	.word	0x00000000
        /*1150*/ 	.word	0x00000000
        /*1154*/ 	.short	0x010a
        /*1156*/ 	.byte	0xff
	.zero		1


	//   ....[7]....
        /*1158*/ 	.word	0x000096e0
        /*115c*/ 	.word	0x00000000
        /*1160*/ 	.word	0x00000000
        /*1164*/ 	.short	0x010a
        /*1166*/ 	.byte	0xff
	.zero		1


	//   ....[8]....
        /*1168*/ 	.word	0x00009740
        /*116c*/ 	.word	0x00000000
        /*1170*/ 	.word	0x00000000
        /*1174*/ 	.short	0x010a
        /*1176*/ 	.byte	0xff
	.zero		1


	//   ....[9]....
        /*1178*/ 	.word	0x000097a0
        /*117c*/ 	.word	0x00000000
        /*1180*/ 	.word	0x00000000
        /*1184*/ 	.short	0x010a
        /*1186*/ 	.byte	0xff
	.zero		1


	//   ....[10]....
        /*1188*/ 	.word	0x00009800
        /*118c*/ 	.word	0x00000000
        /*1190*/ 	.word	0x00000000
        /*1194*/ 	.short	0x010a
        /*1196*/ 	.byte	0xff
	.zero		1


	//   ....[11]....
        /*1198*/ 	.word	0x00009860
        /*119c*/ 	.word	0x00000000
        /*11a0*/ 	.word	0x00000000
        /*11a4*/ 	.short	0x010a
        /*11a6*/ 	.byte	0xff
	.zero		1


	//   ....[12]....
        /*11a8*/ 	.word	0x000098c0
        /*11ac*/ 	.word	0x00000000
        /*11b0*/ 	.word	0x00000000
        /*11b4*/ 	.short	0x010a
        /*11b6*/ 	.byte	0xff
	.zero		1


	//   ....[13]....
        /*11b8*/ 	.word	0x00009920
        /*11bc*/ 	.word	0x00000000
        /*11c0*/ 	.word	0x00000000
        /*11c4*/ 	.short	0x010a
        /*11c6*/ 	.byte	0xff
	.zero		1


	//   ....[14]....
        /*11c8*/ 	.word	0x00009980
        /*11cc*/ 	.word	0x00000000
        /*11d0*/ 	.word	0x00000000
        /*11d4*/ 	.short	0x010a
        /*11d6*/ 	.byte	0xff
	.zero		1


	//   ....[15]....
        /*11d8*/ 	.word	0x000099e0
        /*11dc*/ 	.word	0x00000000
        /*11e0*/ 	.word	0x00000000
        /*11e4*/ 	.short	0x010a
        /*11e6*/ 	.byte	0xff
	.zero		1


	//   ....[16]....
        /*11e8*/ 	.word	0x00009a40
        /*11ec*/ 	.word	0x00000000
        /*11f0*/ 	.word	0x00000000
        /*11f4*/ 	.short	0x010a
        /*11f6*/ 	.byte	0xff
	.zero		1


	//   ....[17]....
        /*11f8*/ 	.word	0x00009aa0
        /*11fc*/ 	.word	0x00000000
        /*1200*/ 	.word	0x00000000
        /*1204*/ 	.short	0x010a
        /*1206*/ 	.byte	0xff
	.zero		1


	//   ....[18]....
        /*1208*/ 	.word	0x00009b00
        /*120c*/ 	.word	0x00000000
        /*1210*/ 	.word	0x00000000
        /*1214*/ 	.short	0x010a
        /*1216*/ 	.byte	0xff
	.zero		1


	//   ....[19]....
        /*1218*/ 	.word	0x00009b60
        /*121c*/ 	.word	0x00000000
        /*1220*/ 	.word	0x00000000
        /*1224*/ 	.short	0x010a
        /*1226*/ 	.byte	0xff
	.zero		1


	//   ....[20]....
        /*1228*/ 	.word	0x00009bc0
        /*122c*/ 	.word	0x00000000
        /*1230*/ 	.word	0x00000000
        /*1234*/ 	.short	0x010a
        /*1236*/ 	.byte	0xff
	.zero		1


	//   ....[21]....
        /*1238*/ 	.word	0x00009c20
        /*123c*/ 	.word	0x00000000
        /*1240*/ 	.word	0x00000000
        /*1244*/ 	.short	0x010a
        /*1246*/ 	.byte	0xff
	.zero		1


	//   ....[22]....
        /*1248*/ 	.word	0x00009c80
        /*124c*/ 	.word	0x00000000
        /*1250*/ 	.word	0x00000000
        /*1254*/ 	.short	0x010a
        /*1256*/ 	.byte	0xff
	.zero		1


	//   ....[23]....
        /*1258*/ 	.word	0x00009ce0
        /*125c*/ 	.word	0x00000000
        /*1260*/ 	.word	0x00000000
        /*1264*/ 	.short	0x010a
        /*1266*/ 	.byte	0xff
	.zero		1


	//   ....[24]....
        /*1268*/ 	.word	0x00009d40
        /*126c*/ 	.word	0x00000000
        /*1270*/ 	.word	0x00000000
        /*1274*/ 	.short	0x010a
        /*1276*/ 	.byte	0xff
	.zero		1


	//   ....[25]....
        /*1278*/ 	.word	0x00009da0
        /*127c*/ 	.word	0x00000000
        /*1280*/ 	.word	0x00000000
        /*1284*/ 	.short	0x010a
        /*1286*/ 	.byte	0xff
	.zero		1


	//   ....[26]....
        /*1288*/ 	.word	0x00009e00
        /*128c*/ 	.word	0x00000000
        /*1290*/ 	.word	0x00000000
        /*1294*/ 	.short	0x010a
        /*1296*/ 	.byte	0xff
	.zero		1


	//   ....[27]....
        /*1298*/ 	.word	0x00009e60
        /*129c*/ 	.word	0x00000000
        /*12a0*/ 	.word	0x00000000
        /*12a4*/ 	.short	0x010a
        /*12a6*/ 	.byte	0xff
	.zero		1


	//   ....[28]....
        /*12a8*/ 	.word	0x00009eb0
        /*12ac*/ 	.word	0x00000002
        /*12b0*/ 	.word	0x000003e0
        /*12b4*/ 	.short	0x010a
        /*12b6*/ 	.byte	0xff
	.zero		1


	//   ....[29]....
        /*12b8*/ 	.word	0x00009f10
        /*12bc*/ 	.word	0x00000002
        /*12c0*/ 	.word	0x00000390
        /*12c4*/ 	.short	0x010a
        /*12c6*/ 	.byte	0xff
	.zero		1


	//   ....[30]....
        /*12c8*/ 	.word	0x00009f60
        /*12cc*/ 	.word	0x00000002
        /*12d0*/ 	.word	0x00000380
        /*12d4*/ 	.short	0x010a
        /*12d6*/ 	.byte	0xff
	.zero		1


	//   ....[31]....
        /*12d8*/ 	.word	0x00009fc0
        /*12dc*/ 	.word	0x00000000
        /*12e0*/ 	.word	0x00000390
        /*12e4*/ 	.short	0x010a
        /*12e6*/ 	.byte	0xff
	.zero		1


	//   ....[32]....
        /*12e8*/ 	.word	0x0000a010
        /*12ec*/ 	.word	0x00000000
        /*12f0*/ 	.word	0x00000380
        /*12f4*/ 	.short	0x010a
        /*12f6*/ 	.byte	0xff
	.zero		1


	//   ....[33]....
        /*12f8*/ 	.word	0x0000a070
        /*12fc*/ 	.word	0x00000002
        /*1300*/ 	.word	0x000003c0
        /*1304*/ 	.short	0x010a
        /*1306*/ 	.byte	0xff
	.zero		1


	//   ....[34]....
        /*1308*/ 	.word	0x0000a0d0
        /*130c*/ 	.word	0x00000000
        /*1310*/ 	.word	0x00000000
        /*1314*/ 	.short	0x010a
        /*1316*/ 	.byte	0xff
	.zero		1


	//   ....[35]....
        /*1318*/ 	.word	0x0000a130
        /*131c*/ 	.word	0x00000000
        /*1320*/ 	.word	0x00000000
        /*1324*/ 	.short	0x010a
        /*1326*/ 	.byte	0xff
	.zero		1


	//   ....[36]....
        /*1328*/ 	.word	0x0000a190
        /*132c*/ 	.word	0x00000000
        /*1330*/ 	.word	0x00000000
        /*1334*/ 	.short	0x010a
        /*1336*/ 	.byte	0xff
	.zero		1


	//   ....[37]....
        /*1338*/ 	.word	0x0000a1f0
        /*133c*/ 	.word	0x00000000
        /*1340*/ 	.word	0x00000000
        /*1344*/ 	.short	0x010a
        /*1346*/ 	.byte	0xff
	.zero		1


	//   ....[38]....
        /*1348*/ 	.word	0x0000a250
        /*134c*/ 	.word	0x00000000
        /*1350*/ 	.word	0x00000000
        /*1354*/ 	.short	0x010a
        /*1356*/ 	.byte	0xff
	.zero		1


	//   ....[39]....
        /*1358*/ 	.word	0x0000a2a0
        /*135c*/ 	.word	0x00000008
        /*1360*/ 	.word	0x00000380
        /*1364*/ 	.short	0x010a
        /*1366*/ 	.byte	0xff
	.zero		1


	//   ....[40]....
        /*1368*/ 	.word	0x0000a300
        /*136c*/ 	.word	0x00000000
        /*1370*/ 	.word	0x00000378
        /*1374*/ 	.short	0x010a
        /*1376*/ 	.byte	0xff
	.zero		1


	//   ....[41]....
        /*1378*/ 	.word	0x0000a360
        /*137c*/ 	.word	0x00000000
        /*1380*/ 	.word	0x00000368
        /*1384*/ 	.short	0x010a
        /*1386*/ 	.byte	0xff
	.zero		1


	//   ....[42]....
        /*1388*/ 	.word	0x0000a3b0
        /*138c*/ 	.word	0x00000003
        /*1390*/ 	.word	0x00000380
        /*1394*/ 	.short	0x010a
        /*1396*/ 	.byte	0xff
	.zero		1


	//   ....[43]....
        /*1398*/ 	.word	0x0000a410
        /*139c*/ 	.word	0x00000000
        /*13a0*/ 	.word	0x00000360
        /*13a4*/ 	.short	0x010a
        /*13a6*/ 	.byte	0xff
	.zero		1


	//   ....[44]....
        /*13a8*/ 	.word	0x0000a460
        /*13ac*/ 	.word	0x00000016
        /*13b0*/ 	.word	0x000003a0
        /*13b4*/ 	.short	0x010a
        /*13b6*/ 	.byte	0xff
	.zero		1


	//----- nvinfo : EIATTR_NUM_MBARRIERS
	.align		4
.L_47:
        /*13b8*/ 	.byte	0x03, 0x38
        /*13ba*/ 	.short	0x0080


	//----- nvinfo : EIATTR_EXIT_INSTR_OFFSETS
	.align		4
        /*13bc*/ 	.byte	0x04, 0x1c
        /*13be*/ 	.short	(.L_49 - .L_48)


	//   ....[0]....
.L_48:
        /*13c0*/ 	.word	0x00004ae0


	//   ....[1]....
        /*13c4*/ 	.word	0x00004fd0


	//   ....[2]....
        /*13c8*/ 	.word	0x00005030


	//   ....[3]....
        /*13cc*/ 	.word	0x00005e50


	//   ....[4]....
        /*13d0*/ 	.word	0x00006b30


	//   ....[5]....
        /*13d4*/ 	.word	0x00006b70


	//   ....[6]....
        /*13d8*/ 	.word	0x00008960


	//----- nvinfo : EIATTR_MAX_THREADS
	.align		4
.L_49:
        /*13dc*/ 	.byte	0x04, 0x05
        /*13de*/ 	.short	(.L_51 - .L_50)
.L_50:
        /*13e0*/ 	.word	0x00000100
        /*13e4*/ 	.word	0x00000001
        /*13e8*/ 	.word	0x00000001


	//----- nvinfo : EIATTR_CRS_STACK_SIZE
	.align		4
.L_51:
        /*13ec*/ 	.byte	0x04, 0x1e
        /*13ee*/ 	.short	(.L_53 - .L_52)
.L_52:
        /*13f0*/ 	.word	0x00000000


	//----- nvinfo : EIATTR_CBANK_PARAM_SIZE
	.align		4
.L_53:
        /*13f4*/ 	.byte	0x03, 0x19
        /*13f6*/ 	.short	0x0800


	//----- nvinfo : EIATTR_PARAM_CBANK
	.align		4
        /*13f8*/ 	.byte	0x04, 0x0a
        /*13fa*/ 	.short	(.L_55 - .L_54)
	.align		4
.L_54:
        /*13fc*/ 	.word	index@(.nv.constant0._ZN7cutlass13device_kernelINS_4gemm6kernel13GemmUniversalIN4cute5tupleIJiiiiEEENS1_10collective13CollectiveMmaINS1_35MainloopSm100TmaUmmaWarpSpecializedILi54ELi2ELi4ENS5_IJNS4_1CILi2EEENSA_ILi1EEESC_EEEEENS5_IJNSA_ILi64EEESF_NSA_ILi32EEEEEENS_12float_e4m3_tENS5_IJlSC_lEEESI_SJ_NS4_8TiledMMAINS4_8MMA_AtomIJNS4_10MMA_TraitsINS4_19SM100_MMA_F8F6F4_SSEJSI_SI_fSF_SF_NS4_17integral_constantINS4_4UMMA5MajorELSQ_0EEESR_NSO_INSP_7ScaleInELSS_0EEEST_EEEEEENS4_6LayoutINS5_IJSC_SC_SC_EEENS5_IJNSA_ILi0EEESY_SY_EEEEENS5_IJNS4_10UnderscoreES11_S11_EEEEENS4_13SM90_TMA_LOADENS4_14ComposedLayoutINS4_7SwizzleILi1ELi4ELi3EEENS4_18smem_ptr_flag_bitsILi8EEENSW_INS5_IJNSA_ILi8EEESG_EEENS5_IJSG_SC_EEEEEEEvNS4_8identityENS4_23SM90_TMA_LOAD_MULTICASTES1E_vS1F_EENS_8epilogue10collective18CollectiveEpilogueINS1I_23Sm100TmaWarpSpecializedILi1ELi1ELi32ELb0ELb0EEEJSH_NS5_IJNSW_ISF_SC_EES1N_EEESI_SJ_SI_SJ_NS1I_6fusion15FusionCallbacksIS1M_NS1P_17LinearCombinationISI_fSI_fLNS_15FloatRoundStyleE2EEESH_S1O_JEEENS4_5SM1004TMEM4LOAD26SM100_TMEM_LOAD_16dp32b32xES14_NS15_INS16_ILi2ELi4ELi3EEES19_NSW_INS5_IJS1A_SF_EEENS5_IJSF_SC_EEEEEEENS4_39AutoVectorizingCopyWithAssumedAlignmentILi128EEENS4_14SM90_TMA_STOREES23_S25_S25_EEEvvEEEEvNT_6ParamsE)
        /*1400*/ 	.short	0x0380
        /*1402*/ 	.short	0x0800


	//----- nvinfo : EIATTR_SW_WAR
	.align		4
.L_55:
        /*1404*/ 	.byte	0x04, 0x36
        /*1406*/ 	.short	(.L_57 - .L_56)
.L_56:
        /*1408*/ 	.word	0x00000008
.L_57:


//--------------------- .nv.callgraph             --------------------------
	.section	.nv.callgraph,"",@"SHT_CUDA_CALLGRAPH"
	.align	4
	.sectionentsize	8
	.align		4
        /*0000*/ 	.word	0x00000000
	.align		4
        /*0004*/ 	.word	0xffffffff
	.align		4
        /*0008*/ 	.word	index@(_ZN7cutlass13device_kernelINS_4gemm6kernel13GemmUniversalIN4cute5tupleIJiiiiEEENS1_10collective13CollectiveMmaINS1_35MainloopSm100TmaUmmaWarpSpecializedILi54ELi2ELi4ENS5_IJNS4_1CILi2EEENSA_ILi1EEESC_EEEEENS5_IJNSA_ILi64EEESF_NSA_ILi32EEEEEENS_12float_e4m3_tENS5_IJlSC_lEEESI_SJ_NS4_8TiledMMAINS4_8MMA_AtomIJNS4_10MMA_TraitsINS4_19SM100_MMA_F8F6F4_SSEJSI_SI_fSF_SF_NS4_17integral_constantINS4_4UMMA5MajorELSQ_0EEESR_NSO_INSP_7ScaleInELSS_0EEEST_EEEEEENS4_6LayoutINS5_IJSC_SC_SC_EEENS5_IJNSA_ILi0EEESY_SY_EEEEENS5_IJNS4_10UnderscoreES11_S11_EEEEENS4_13SM90_TMA_LOADENS4_14ComposedLayoutINS4_7SwizzleILi1ELi4ELi3EEENS4_18smem_ptr_flag_bitsILi8EEENSW_INS5_IJNSA_ILi8EEESG_EEENS5_IJSG_SC_EEEEEEEvNS4_8identityENS4_23SM90_TMA_LOAD_MULTICASTES1E_vS1F_EENS_8epilogue10collective18CollectiveEpilogueINS1I_23Sm100TmaWarpSpecializedILi1ELi1ELi32ELb0ELb0EEEJSH_NS5_IJNSW_ISF_SC_EES1N_EEESI_SJ_SI_SJ_NS1I_6fusion15FusionCallbacksIS1M_NS1P_17LinearCombinationISI_fSI_fLNS_15FloatRoundStyleE2EEESH_S1O_JEEENS4_5SM1004TMEM4LOAD26SM100_TMEM_LOAD_16dp32b32xES14_NS15_INS16_ILi2ELi4ELi3EEES19_NSW_INS5_IJS1A_SF_EEENS5_IJSF_SC_EEEEEEENS4_39AutoVectorizingCopyWithAssumedAlignmentILi128EEENS4_14SM90_TMA_STOREES23_S25_S25_EEEvvEEEEvNT_6ParamsE)
	.align		4
        /*000c*/ 	.word	index@(__assertfail)
	.align		4
        /*0010*/ 	.word	0x00000000
	.align		4
        /*0014*/ 	.word	0xfffffffe
	.align		4
        /*0018*/ 	.word	0x00000000
	.align		4
        /*001c*/ 	.word	0xfffffffd
	.align		4
        /*0020*/ 	.word	0x00000000
	.align		4
        /*0024*/ 	.word	0xfffffffc


//--------------------- .nv.constant4             --------------------------
	.section	.nv.constant4,"a",@progbits
	.align	8
	.align		8
.nv.constant4:
        /*0000*/ 	.dword	__assertfail
	.align		8
        /*0008*/ 	.dword	__unnamed_1
	.align		8
        /*0010*/ 	.dword	__unnamed_2
	.align		8
        /*0018*/ 	.dword	_ZN40_INTERNAL_0d7b888b_4_k_cu_8054ab0f_266724cuda3std3__45__cpo5beginE
	.align		8
        /*0020*/ 	.dword	_ZN40_INTERNAL_0d7b888b_4_k_cu_8054ab0f_266724cuda3std3__45__cpo3endE
	.align		8
        /*0028*/ 	.dword	_ZN40_INTERNAL_0d7b888b_4_k_cu_8054ab0f_266724cuda3std3__45__cpo6cbeginE
	.align		8
        /*0030*/ 	.dword	_ZN40_INTERNAL_0d7b888b_4_k_cu_8054ab0f_266724cuda3std3__45__cpo4cendE
	.align		8
        /*0038*/ 	.dword	_ZN40_INTERNAL_0d7b888b_4_k_cu_8054ab0f_266724cuda3std3__442_GLOBAL__N__0d7b888b_4_k_cu_8054ab0f_266726ignoreE
	.align		8
        /*0040*/ 	.dword	_ZN40_INTERNAL_0d7b888b_4_k_cu_8054ab0f_266724cuda3std3__419piecewise_constructE
	.align		8
        /*0048*/ 	.dword	_ZN40_INTERNAL_0d7b888b_4_k_cu_8054ab0f_266724cuda3std3__48in_placeE
	.align		8
        /*0050*/ 	.dword	_ZN40_INTERNAL_0d7b888b_4_k_cu_8054ab0f_266724cuda3std6ranges3__45__cpo4swapE
	.align		8
        /*0058*/ 	.dword	_ZN40_INTERNAL_0d7b888b_4_k_cu_8054ab0f_266724cuda3std6ranges3__45__cpo9iter_moveE
	.align		8
        /*0060*/ 	.dword	_ZN40_INTERNAL_0d7b888b_4_k_cu_8054ab0f_266724cute7productE
	.align		8
        /*0068*/ 	.dword	_ZN40_INTERNAL_0d7b888b_4_k_cu_8054ab0f_266724cute1_E
	.align		8
        /*0070*/ 	.dword	$str$25
	.align		8
        /*0078*/ 	.dword	$str$26
	.align		8
        /*0080*/ 	.dword	$str$27
	.align		8
        /*0088*/ 	.dword	$str$28


//--------------------- .text._ZN7cutlass13device_kernelINS_4gemm6kernel13GemmUniversalIN4cute5tupleIJiiiiEEENS1_10collective13CollectiveMmaINS1_35MainloopSm100TmaUmmaWarpSpecializedILi54ELi2ELi4ENS5_IJNS4_1CILi2EEENSA_ILi1EEESC_EEEEENS5_IJNSA_ILi64EEESF_NSA_ILi32EEEEEENS_12float_e4m3_tENS5_IJlSC_lEEESI_SJ_NS4_8TiledMMAINS4_8MMA_AtomIJNS4_10MMA_TraitsINS4_19SM100_MMA_F8F6F4_SSEJSI_SI_fSF_SF_NS4_17integral_constantINS4_4UMMA5MajorELSQ_0EEESR_NSO_INSP_7ScaleInELSS_0EEEST_EEEEEENS4_6LayoutINS5_IJSC_SC_SC_EEENS5_IJNSA_ILi0EEESY_SY_EEEEENS5_IJNS4_10UnderscoreES11_S11_EEEEENS4_13SM90_TMA_LOADENS4_14ComposedLayoutINS4_7SwizzleILi1ELi4ELi3EEENS4_18smem_ptr_flag_bitsILi8EEENSW_INS5_IJNSA_ILi8EEESG_EEENS5_IJSG_SC_EEEEEEEvNS4_8identityENS4_23SM90_TMA_LOAD_MULTICASTES1E_vS1F_EENS_8epilogue10collective18CollectiveEpilogueINS1I_23Sm100TmaWarpSpecializedILi1ELi1ELi32ELb0ELb0EEEJSH_NS5_IJNSW_ISF_SC_EES1N_EEESI_SJ_SI_SJ_NS1I_6fusion15FusionCallbacksIS1M_NS1P_17LinearCombinationISI_fSI_fLNS_15FloatRoundStyleE2EEESH_S1O_JEEENS4_5SM1004TMEM4LOAD26SM100_TMEM_LOAD_16dp32b32xES14_NS15_INS16_ILi2ELi4ELi3EEES19_NSW_INS5_IJS1A_SF_EEENS5_IJSF_SC_EEEEEEENS4_39AutoVectorizingCopyWithAssumedAlignmentILi128EEENS4_14SM90_TMA_STOREES23_S25_S25_EEEvvEEEEvNT_6ParamsE --------------------------
	.section	.text._ZN7cutlass13device_kernelINS_4gemm6kernel13GemmUniversalIN4cute5tupleIJiiiiEEENS1_10collective13CollectiveMmaINS1_35MainloopSm100TmaUmmaWarpSpecializedILi54ELi2ELi4ENS5_IJNS4_1CILi2EEENSA_ILi1EEESC_EEEEENS5_IJNSA_ILi64EEESF_NSA_ILi32EEEEEENS_12float_e4m3_tENS5_IJlSC_lEEESI_SJ_NS4_8TiledMMAINS4_8MMA_AtomIJNS4_10MMA_TraitsINS4_19SM100_MMA_F8F6F4_SSEJSI_SI_fSF_SF_NS4_17integral_constantINS4_4UMMA5MajorELSQ_0EEESR_NSO_INSP_7ScaleInELSS_0EEEST_EEEEEENS4_6LayoutINS5_IJSC_SC_SC_EEENS5_IJNSA_ILi0EEESY_SY_EEEEENS5_IJNS4_10UnderscoreES11_S11_EEEEENS4_13SM90_TMA_LOADENS4_14ComposedLayoutINS4_7SwizzleILi1ELi4ELi3EEENS4_18smem_ptr_flag_bitsILi8EEENSW_INS5_IJNSA_ILi8EEESG_EEENS5_IJSG_SC_EEEEEEEvNS4_8identityENS4_23SM90_TMA_LOAD_MULTICASTES1E_vS1F_EENS_8epilogue10collective18CollectiveEpilogueINS1I_23Sm100TmaWarpSpecializedILi1ELi1ELi32ELb0ELb0EEEJSH_NS5_IJNSW_ISF_SC_EES1N_EEESI_SJ_SI_SJ_NS1I_6fusion15FusionCallbacksIS1M_NS1P_17LinearCombinationISI_fSI_fLNS_15FloatRoundStyleE2EEESH_S1O_JEEENS4_5SM1004TMEM4LOAD26SM100_TMEM_LOAD_16dp32b32xES14_NS15_INS16_ILi2ELi4ELi3EEES19_NSW_INS5_IJS1A_SF_EEENS5_IJSF_SC_EEEEEEENS4_39AutoVectorizingCopyWithAssumedAlignmentILi128EEENS4_14SM90_TMA_STOREES23_S25_S25_EEEvvEEEEvNT_6ParamsE,"ax",@progbits
	.align	128
.text._ZN7cutlass13device_kernelINS_4gemm6kernel13GemmUniversalIN4cute5tupleIJiiiiEEENS1_10collective13CollectiveMmaINS1_35MainloopSm100TmaUmmaWarpSpecializedILi54ELi2ELi4ENS5_IJNS4_1CILi2EEENSA_ILi1EEESC_EEEEENS5_IJNSA_ILi64EEESF_NSA_ILi32EEEEEENS_12float_e4m3_tENS5_IJlSC_lEEESI_SJ_NS4_8TiledMMAINS4_8MMA_AtomIJNS4_10MMA_TraitsINS4_19SM100_MMA_F8F6F4_SSEJSI_SI_fSF_SF_NS4_17integral_constantINS4_4UMMA5MajorELSQ_0EEESR_NSO_INSP_7ScaleInELSS_0EEEST_EEEEEENS4_6LayoutINS5_IJSC_SC_SC_EEENS5_IJNSA_ILi0EEESY_SY_EEEEENS5_IJNS4_10UnderscoreES11_S11_EEEEENS4_13SM90_TMA_LOADENS4_14ComposedLayoutINS4_7SwizzleILi1ELi4ELi3EEENS4_18smem_ptr_flag_bitsILi8EEENSW_INS5_IJNSA_ILi8EEESG_EEENS5_IJSG_SC_EEEEEEEvNS4_8identityENS4_23SM90_TMA_LOAD_MULTICASTES1E_vS1F_EENS_8epilogue10collective18CollectiveEpilogueINS1I_23Sm100TmaWarpSpecializedILi1ELi1ELi32ELb0ELb0EEEJSH_NS5_IJNSW_ISF_SC_EES1N_EEESI_SJ_SI_SJ_NS1I_6fusion15FusionCallbacksIS1M_NS1P_17LinearCombinationISI_fSI_fLNS_15FloatRoundStyleE2EEESH_S1O_JEEENS4_5SM1004TMEM4LOAD26SM100_TMEM_LOAD_16dp32b32xES14_NS15_INS16_ILi2ELi4ELi3EEES19_NSW_INS5_IJS1A_SF_EEENS5_IJSF_SC_EEEEEEENS4_39AutoVectorizingCopyWithAssumedAlignmentILi128EEENS4_14SM90_TMA_STOREES23_S25_S25_EEEvvEEEEvNT_6ParamsE:
        .type           _ZN7cutlass13device_kernelINS_4gemm6kernel13GemmUniversalIN4cute5tupleIJiiiiEEENS1_10collective13CollectiveMmaINS1_35MainloopSm100TmaUmmaWarpSpecializedILi54ELi2ELi4ENS5_IJNS4_1CILi2EEENSA_ILi1EEESC_EEEEENS5_IJNSA_ILi64EEESF_NSA_ILi32EEEEEENS_12float_e4m3_tENS5_IJlSC_lEEESI_SJ_NS4_8TiledMMAINS4_8MMA_AtomIJNS4_10MMA_TraitsINS4_19SM100_MMA_F8F6F4_SSEJSI_SI_fSF_SF_NS4_17integral_constantINS4_4UMMA5MajorELSQ_0EEESR_NSO_INSP_7ScaleInELSS_0EEEST_EEEEEENS4_6LayoutINS5_IJSC_SC_SC_EEENS5_IJNSA_ILi0EEESY_SY_EEEEENS5_IJNS4_10UnderscoreES11_S11_EEEEENS4_13SM90_TMA_LOADENS4_14ComposedLayoutINS4_7SwizzleILi1ELi4ELi3EEENS4_18smem_ptr_flag_bitsILi8EEENSW_INS5_IJNSA_ILi8EEESG_EEENS5_IJSG_SC_EEEEEEEvNS4_8identityENS4_23SM90_TMA_LOAD_MULTICASTES1E_vS1F_EENS_8epilogue10collective18CollectiveEpilogueINS1I_23Sm100TmaWarpSpecializedILi1ELi1ELi32ELb0ELb0EEEJSH_NS5_IJNSW_ISF_SC_EES1N_EEESI_SJ_SI_SJ_NS1I_6fusion15FusionCallbacksIS1M_NS1P_17LinearCombinationISI_fSI_fLNS_15FloatRoundStyleE2EEESH_S1O_JEEENS4_5SM1004TMEM4LOAD26SM100_TMEM_LOAD_16dp32b32xES14_NS15_INS16_ILi2ELi4ELi3EEES19_NSW_INS5_IJS1A_SF_EEENS5_IJSF_SC_EEEEEEENS4_39AutoVectorizingCopyWithAssumedAlignmentILi128EEENS4_14SM90_TMA_STOREES23_S25_S25_EEEvvEEEEvNT_6ParamsE,@function
        .size           _ZN7cutlass13device_kernelINS_4gemm6kernel13GemmUniversalIN4cute5tupleIJiiiiEEENS1_10collective13CollectiveMmaINS1_35MainloopSm100TmaUmmaWarpSpecializedILi54ELi2ELi4ENS5_IJNS4_1CILi2EEENSA_ILi1EEESC_EEEEENS5_IJNSA_ILi64EEESF_NSA_ILi32EEEEEENS_12float_e4m3_tENS5_IJlSC_lEEESI_SJ_NS4_8TiledMMAINS4_8MMA_AtomIJNS4_10MMA_TraitsINS4_19SM100_MMA_F8F6F4_SSEJSI_SI_fSF_SF_NS4_17integral_constantINS4_4UMMA5MajorELSQ_0EEESR_NSO_INSP_7ScaleInELSS_0EEEST_EEEEEENS4_6LayoutINS5_IJSC_SC_SC_EEENS5_IJNSA_ILi0EEESY_SY_EEEEENS5_IJNS4_10UnderscoreES11_S11_EEEEENS4_13SM90_TMA_LOADENS4_14ComposedLayoutINS4_7SwizzleILi1ELi4ELi3EEENS4_18smem_ptr_flag_bitsILi8EEENSW_INS5_IJNSA_ILi8EEESG_EEENS5_IJSG_SC_EEEEEEEvNS4_8identityENS4_23SM90_TMA_LOAD_MULTICASTES1E_vS1F_EENS_8epilogue10collective18CollectiveEpilogueINS1I_23Sm100TmaWarpSpecializedILi1ELi1ELi32ELb0ELb0EEEJSH_NS5_IJNSW_ISF_SC_EES1N_EEESI_SJ_SI_SJ_NS1I_6fusion15FusionCallbacksIS1M_NS1P_17LinearCombinationISI_fSI_fLNS_15FloatRoundStyleE2EEESH_S1O_JEEENS4_5SM1004TMEM4LOAD26SM100_TMEM_LOAD_16dp32b32xES14_NS15_INS16_ILi2ELi4ELi3EEES19_NSW_INS5_IJS1A_SF_EEENS5_IJSF_SC_EEEEEEENS4_39AutoVectorizingCopyWithAssumedAlignmentILi128EEENS4_14SM90_TMA_STOREES23_S25_S25_EEEvvEEEEvNT_6ParamsE,(.L_x_286 - _ZN7cutlass13device_kernelINS_4gemm6kernel13GemmUniversalIN4cute5tupleIJiiiiEEENS1_10collective13CollectiveMmaINS1_35MainloopSm100TmaUmmaWarpSpecializedILi54ELi2ELi4ENS5_IJNS4_1CILi2EEENSA_ILi1EEESC_EEEEENS5_IJNSA_ILi64EEESF_NSA_ILi32EEEEEENS_12float_e4m3_tENS5_IJlSC_lEEESI_SJ_NS4_8TiledMMAINS4_8MMA_AtomIJNS4_10MMA_TraitsINS4_19SM100_MMA_F8F6F4_SSEJSI_SI_fSF_SF_NS4_17integral_constantINS4_4UMMA5MajorELSQ_0EEESR_NSO_INSP_7ScaleInELSS_0EEEST_EEEEEENS4_6LayoutINS5_IJSC_SC_SC_EEENS5_IJNSA_ILi0EEESY_SY_EEEEENS5_IJNS4_10UnderscoreES11_S11_EEEEENS4_13SM90_TMA_LOADENS4_14ComposedLayoutINS4_7SwizzleILi1ELi4ELi3EEENS4_18smem_ptr_flag_bitsILi8EEENSW_INS5_IJNSA_ILi8EEESG_EEENS5_IJSG_SC_EEEEEEEvNS4_8identityENS4_23SM90_TMA_LOAD_MULTICASTES1E_vS1F_EENS_8epilogue10collective18CollectiveEpilogueINS1I_23Sm100TmaWarpSpecializedILi1ELi1ELi32ELb0ELb0EEEJSH_NS5_IJNSW_ISF_SC_EES1N_EEESI_SJ_SI_SJ_NS1I_6fusion15FusionCallbacksIS1M_NS1P_17LinearCombinationISI_fSI_fLNS_15FloatRoundStyleE2EEESH_S1O_JEEENS4_5SM1004TMEM4LOAD26SM100_TMEM_LOAD_16dp32b32xES14_NS15_INS16_ILi2ELi4ELi3EEES19_NSW_INS5_IJS1A_SF_EEENS5_IJSF_SC_EEEEEEENS4_39AutoVectorizingCopyWithAssumedAlignmentILi128EEENS4_14SM90_TMA_STOREES23_S25_S25_EEEvvEEEEvNT_6ParamsE)
        .other          _ZN7cutlass13device_kernelINS_4gemm6kernel13GemmUniversalIN4cute5tupleIJiiiiEEENS1_10collective13CollectiveMmaINS1_35MainloopSm100TmaUmmaWarpSpecializedILi54ELi2ELi4ENS5_IJNS4_1CILi2EEENSA_ILi1EEESC_EEEEENS5_IJNSA_ILi64EEESF_NSA_ILi32EEEEEENS_12float_e4m3_tENS5_IJlSC_lEEESI_SJ_NS4_8TiledMMAINS4_8MMA_AtomIJNS4_10MMA_TraitsINS4_19SM100_MMA_F8F6F4_SSEJSI_SI_fSF_SF_NS4_17integral_constantINS4_4UMMA5MajorELSQ_0EEESR_NSO_INSP_7ScaleInELSS_0EEEST_EEEEEENS4_6LayoutINS5_IJSC_SC_SC_EEENS5_IJNSA_ILi0EEESY_SY_EEEEENS5_IJNS4_10UnderscoreES11_S11_EEEEENS4_13SM90_TMA_LOADENS4_14ComposedLayoutINS4_7SwizzleILi1ELi4ELi3EEENS4_18smem_ptr_flag_bitsILi8EEENSW_INS5_IJNSA_ILi8EEESG_EEENS5_IJSG_SC_EEEEEEEvNS4_8identityENS4_23SM90_TMA_LOAD_MULTICASTES1E_vS1F_EENS_8epilogue10collective18CollectiveEpilogueINS1I_23Sm100TmaWarpSpecializedILi1ELi1ELi32ELb0ELb0EEEJSH_NS5_IJNSW_ISF_SC_EES1N_EEESI_SJ_SI_SJ_NS1I_6fusion15FusionCallbacksIS1M_NS1P_17LinearCombinationISI_fSI_fLNS_15FloatRoundStyleE2EEESH_S1O_JEEENS4_5SM1004TMEM4LOAD26SM100_TMEM_LOAD_16dp32b32xES14_NS15_INS16_ILi2ELi4ELi3EEES19_NSW_INS5_IJS1A_SF_EEENS5_IJSF_SC_EEEEEEENS4_39AutoVectorizingCopyWithAssumedAlignmentILi128EEENS4_14SM90_TMA_STOREES23_S25_S25_EEEvvEEEEvNT_6ParamsE,@"STO_CUDA_ENTRY STV_DEFAULT"
_ZN7cutlass13device_kernelINS_4gemm6kernel13GemmUniversalIN4cute5tupleIJiiiiEEENS1_10collective13CollectiveMmaINS1_35MainloopSm100TmaUmmaWarpSpecializedILi54ELi2ELi4ENS5_IJNS4_1CILi2EEENSA_ILi1EEESC_EEEEENS5_IJNSA_ILi64EEESF_NSA_ILi32EEEEEENS_12float_e4m3_tENS5_IJlSC_lEEESI_SJ_NS4_8TiledMMAINS4_8MMA_AtomIJNS4_10MMA_TraitsINS4_19SM100_MMA_F8F6F4_SSEJSI_SI_fSF_SF_NS4_17integral_constantINS4_4UMMA5MajorELSQ_0EEESR_NSO_INSP_7ScaleInELSS_0EEEST_EEEEEENS4_6LayoutINS5_IJSC_SC_SC_EEENS5_IJNSA_ILi0EEESY_SY_EEEEENS5_IJNS4_10UnderscoreES11_S11_EEEEENS4_13SM90_TMA_LOADENS4_14ComposedLayoutINS4_7SwizzleILi1ELi4ELi3EEENS4_18smem_ptr_flag_bitsILi8EEENSW_INS5_IJNSA_ILi8EEESG_EEENS5_IJSG_SC_EEEEEEEvNS4_8identityENS4_23SM90_TMA_LOAD_MULTICASTES1E_vS1F_EENS_8epilogue10collective18CollectiveEpilogueINS1I_23Sm100TmaWarpSpecializedILi1ELi1ELi32ELb0ELb0EEEJSH_NS5_IJNSW_ISF_SC_EES1N_EEESI_SJ_SI_SJ_NS1I_6fusion15FusionCallbacksIS1M_NS1P_17LinearCombinationISI_fSI_fLNS_15FloatRoundStyleE2EEESH_S1O_JEEENS4_5SM1004TMEM4LOAD26SM100_TMEM_LOAD_16dp32b32xES14_NS15_INS16_ILi2ELi4ELi3EEES19_NSW_INS5_IJS1A_SF_EEENS5_IJSF_SC_EEEEEEENS4_39AutoVectorizingCopyWithAssumedAlignmentILi128EEENS4_14SM90_TMA_STOREES23_S25_S25_EEEvvEEEEvNT_6ParamsE:
[----:B------:R-:W1:Y:S01]  /*0000*/  LDC R1, c[0x0][0x37c] ;  /* 0x0000df00ff017b82 */ /* 0x000e620000000800 */
[----:B------:R-:W2:Y:S01]  /*0010*/  S2R R76, SR_TID.X ;  /* 0x00000000004c7919 */ /* 0x000ea20000002100 */
[----:B------:R-:W3:Y:S01]  /*0020*/  LDCU.64 UR8, c[0x0][0x890] ;  /* 0x00011200ff0877ac */ /* 0x000ee20008000a00 */
[----:B------:R-:W-:Y:S02]  /*0030*/  PRMT R79, RZ, 0x7610, R79 ;  /* 0x00007610ff4f7816 */ /* 0x000fe4000000004f */
[----:B------:R-:W-:Y:S01]  /*0040*/  ELECT P3, URZ, PT ;  /* 0x0000000000ff782f */ /* 0x000fe20003860000 */
[----:B---3--:R-:W-:-:S04]  /*0050*/  UISETP.NE.U32.AND UP0, UPT, UR8, URZ, UPT ;  /* 0x000000ff0800728c */ /* 0x008fc8000bf05070 */
[----:B------:R-:W-:Y:S01]  /*0060*/  UISETP.NE.AND.EX UP0, UPT, UR9, URZ, UPT, UP0 ;  /* 0x000000ff0900728c */ /* 0x000fe2000bf05300 */
[----:B--2---:R-:W-:-:S05]  /*0070*/  SHF.R.U32.HI R80, RZ, 0x5, R76 ;  /* 0x00000005ff507819 */ /* 0x004fca000001164c */
[----:B------:R-:W2:Y:S02]  /*0080*/  SHFL.IDX PT, R0, R80, RZ, 0x1f ;  /* 0x00001fff50007589 */ /* 0x000ea400000e0000 */
[----:B--2---:R-:W-:Y:S01]  /*0090*/  R2UR UR18, R0 ;  /* 0x00000000001272ca */ /* 0x004fe200000e0000 */
[----:B-1----:R-:W-:-:S14]  /*00a0*/  BRA.U UP0, `(.L_x_0) ;  /* 0x0000000100307547 */ /* 0x002fdc000b800000 */
[----:B------:R-:W1:Y:S02]  /*00b0*/  LDCU.64 UR4, c[0x0][0x888] ;  /* 0x00011100ff0477ac */ /* 0x000e640008000a00 */
[----:B-1----:R-:W-:-:S04]  /*00c0*/  UISETP.NE.U32.AND UP0, UPT, UR4, URZ, UPT ;  /* 0x000000ff0400728c */ /* 0x002fc8000bf05070 */
[----:B------:R-:W-:-:S09]  /*00d0*/  UISETP.NE.AND.EX UP0, UPT, UR5, URZ, UPT, UP0 ;  /* 0x000000ff0500728c */ /* 0x000fd2000bf05300 */
[----:B------:R-:W-:Y:S05]  /*00e0*/  BRA.U !UP0, `(.L_x_1) ;  /* 0x0000000108147547 */ /* 0x000fea000b800000 */
[----:B------:R-:W1:Y:S01]  /*00f0*/  LDC.64 R2, c[0x0][0x888] ;  /* 0x00022200ff027b82 */ /* 0x000e620000000a00 */
[----:B------:R-:W1:Y:S02]  /*0100*/  LDCU.64 UR4, c[0x0][0x358] ;  /* 0x00006b00ff0477ac */ /* 0x000e640008000a00 */
[----:B-1----:R1:W5:Y:S01]  /*0110*/  LDG.E R39, desc[UR4][R2.64] ;  /* 0x0000000402277981 */ /* 0x002362000c1e1900 */
[----:B------:R-:W-:Y:S01]  /*0120*/  HFMA2 R79, -RZ, RZ, 0, 5.9604644775390625e-08 ;  /* 0x00000001ff4f7431 */ /* 0x000fe200000001ff */
[----:B------:R-:W-:Y:S05]  /*0130*/  BRA `(.L_x_0) ;  /* 0x00000000000c7947 */ /* 0x000fea0003800000 */
.L_x_1:
[----:B------:R-:W1:Y:S01]  /*0140*/  LDCU UR4, c[0x0][0x880] ;  /* 0x00011000ff0477ac */ /* 0x000e620008000800 */
[----:B------:R-:W-:Y:S01]  /*0150*/  HFMA2 R79, -RZ, RZ, 0, 5.9604644775390625e-08 ;  /* 0x00000001ff4f7431 */ /* 0x000fe200000001ff */
[----:B-1----:R-:W-:-:S07]  /*0160*/  MOV R39, UR4 ;  /* 0x0000000400277c02 */ /* 0x002fce0008000f00 */
.L_x_0:
[----:B------:R-:W2:Y:S02]  /*0170*/  LDCU.64 UR4, c[0x0][0x8b0] ;  /* 0x00011600ff0477ac */ /* 0x000ea40008000a00 */
[----:B--2---:R-:W-:-:S04]  /*0180*/  UISETP.NE.U32.AND UP0, UPT, UR4, URZ, UPT ;  /* 0x000000ff0400728c */ /* 0x004fc8000bf05070 */
[----:B------:R-:W-:-:S09]  /*0190*/  UISETP.NE.AND.EX UP0, UPT, UR5, URZ, UPT, UP0 ;  /* 0x000000ff0500728c */ /* 0x000fd2000bf05300 */
[----:B------:R-:W-:Y:S05]  /*01a0*/  BRA.U UP0, `(.L_x_2) ;  /* 0x0000000100287547 */ /* 0x000fea000b800000 */
[----:B------:R-:W2:Y:S02]  /*01b0*/  LDCU.64 UR4, c[0x0][0x8a8] ;  /* 0x00011500ff0477ac */ /* 0x000ea40008000a00 */
[----:B--2---:R-:W-:-:S04]  /*01c0*/  UISETP.NE.U32.AND UP0, UPT, UR4, URZ, UPT ;  /* 0x000000ff0400728c */ /* 0x004fc8000bf05070 */
[----:B------:R-:W-:-:S09]  /*01d0*/  UISETP.NE.AND.EX UP0, UPT, UR5, URZ, UPT, UP0 ;  /* 0x000000ff0500728c */ /* 0x000fd2000bf05300 */
[----:B------:R-:W-:Y:S05]  /*01e0*/  BRA.U !UP0, `(.L_x_3) ;  /* 0x0000000108107547 */ /* 0x000fea000b800000 */
[----:B-1----:R-:W1:Y:S01]  /*01f0*/  LDC.64 R2, c[0x0][0x8a8] ;  /* 0x00022a00ff027b82 */ /* 0x002e620000000a00 */
[----:B------:R-:W1:Y:S02]  /*0200*/  LDCU.64 UR4, c[0x0][0x358] ;  /* 0x00006b00ff0477ac */ /* 0x000e640008000a00 */
[----:B-1----:R2:W5:Y:S01]  /*0210*/  LDG.E R38, desc[UR4][R2.64] ;  /* 0x0000000402267981 */ /* 0x002562000c1e1900 */
[----:B------:R-:W-:Y:S05]  /*0220*/  BRA `(.L_x_2) ;  /* 0x0000000000087947 */ /* 0x000fea0003800000 */
.L_x_3:
[----:B------:R-:W2:Y:S02]  /*0230*/  LDCU UR4, c[0x0][0x8a0] ;  /* 0x00011400ff0477ac */ /* 0x000ea40008000800 */
[----:B--2---:R-:W-:Y:S02]  /*0240*/  MOV R38, UR4 ;  /* 0x0000000400267c02 */ /* 0x004fe40008000f00 */
.L_x_2:
[----:B------:R-:W-:Y:S01]  /*0250*/  IMAD.U32 R0, RZ, RZ, UR18 ;  /* 0x00000012ff007e24 */ /* 0x000fe2000f8e00ff */
[----:B------:R-:W-:Y:S04]  /*0260*/  BSSY.RECONVERGENT B0, `(.L_x_4) ;  /* 0x000000c000007945 */ /* 0x000fe80003800200 */
[C---:B------:R-:W-:Y:S02]  /*0270*/  ISETP.NE.OR P1, PT, R0.reuse, 0x1, !P3 ;  /* 0x000000010000780c */ /* 0x040fe40005f25670 */
[----:B------:R-:W-:-:S11]  /*0280*/  ISETP.NE.OR P0, PT, R0, 0x3, !P3 ;  /* 0x000000030000780c */ /* 0x000fd60005f05670 */
[----:B------:R-:W-:Y:S05]  /*0290*/  @P1 BRA `(.L_x_5) ;  /* 0x0000000000201947 */ /* 0x000fea0003800000 */
[----:B------:R-:W3:Y:S02]  /*02a0*/  LDCU.64 UR4, c[0x0][0x348] ;  /* 0x00006900ff0477ac */ /* 0x000ee40008000a00 */
[----:B---3--:R-:W-:Y:S02]  /*02b0*/  UIADD3 UR6, UP1, UPT, UR4, 0x80, URZ ;  /* 0x0000008004067890 */ /* 0x008fe4000ff3e0ff */
[----:B------:R-:W-:Y:S02]  /*02c0*/  UIADD3 UR4, UP0, UPT, UR4, 0x180, URZ ;  /* 0x0000018004047890 */ /* 0x000fe4000ff1e0ff */
[----:B------:R-:W-:Y:S02]  /*02d0*/  UIADD3.X UR7, UPT, UPT, URZ, UR5, URZ, UP1, !UPT ;  /* 0x00000005ff077290 */ /* 0x000fe40008ffe4ff */
[----:B------:R-:W-:-:S07]  /*02e0*/  UIADD3.X UR5, UPT, UPT, URZ, UR5, URZ, UP0, !UPT ;  /* 0x00000005ff057290 */ /* 0x000fce00087fe4ff */
[----:B------:R3:W-:Y:S02]  /*02f0*/  UTMACCTL.PF [UR6] ;  /* 0x00000000060079b9 */ /* 0x0007e40008040000 */
[----:B------:R3:W-:Y:S02]  /*0300*/  UTMACCTL.PF [UR4] ;  /* 0x00000000040079b9 */ /* 0x0007e40008040000 */
[----:B---3--:R-:W-:Y:S01]  /*0310*/  NOP ;  /* 0x0000000000007918 */ /* 0x008fe20000000000 */
.L_x_5:
[----:B------:R-:W-:Y:S05]  /*0320*/  BSYNC.RECONVERGENT B0 ;  /* 0x0000000000007941 */ /* 0x000fea0003800200 */
.L_x_4:
[----:B------:R-:W-:Y:S04]  /*0330*/  BSSY.RECONVERGENT B0, `(.L_x_6) ;  /* 0x000000a000007945 */ /* 0x000fe80003800200 */
        /* <DEDUP_REMOVED lines=9> */
.L_x_7:
[----:B------:R-:W-:Y:S05]  /*03d0*/  BSYNC.RECONVERGENT B0 ;  /* 0x0000000000007941 */ /* 0x000fea0003800200 */
.L_x_6:
[----:B------:R-:W3:Y:S01]  /*03e0*/  LDCU.64 UR4, c[0x0][0x888] ;  /* 0x00011100ff0477ac */ /* 0x000ee20008000a00 */
[----:B------:R-:W-:Y:S02]  /*03f0*/  UISETP.EQ.U32.AND UP2, UPT, UR8, URZ, UPT ;  /* 0x000000ff0800728c */ /* 0x000fe4000bf42070 */
[----:B------:R-:W-:Y:S02]  /*0400*/  UPLOP3.LUT UP3, UPT, UPT, UPT, UPT, 0x80, 0x8 ;  /* 0x000000000008789c */ /* 0x000fe40003f6f070 */
[----:B---3--:R-:W-:-:S04]  /*0410*/  UISETP.NE.U32.AND UP0, UPT, UR4, URZ, UPT ;  /* 0x000000ff0400728c */ /* 0x008fc8000bf05070 */
[----:B------:R-:W-:-:S04]  /*0420*/  UISETP.NE.AND.EX UP1, UPT, UR5, URZ, UPT, UP0 ;  /* 0x000000ff0500728c */ /* 0x000fc8000bf25300 */
[----:B------:R-:W-:-:S04]  /*0430*/  UISETP.EQ.OR.EX UP4, UPT, UR9, URZ, !UP1, UP2 ;  /* 0x000000ff0900728c */ /* 0x000fc8000cf82720 */
[----:B------:R-:W-:-:S05]  /*0440*/  UP2UR UR61, UPR, URZ, 0x10 ;  /* 0x00000010ff3d7883 */ /* 0x000fca0008000000 */
[----:B------:R-:W-:Y:S07]  /*0450*/  BRA.U !UP4, `(.L_x_8) ;  /* 0x000000010c207547 */ /* 0x000fee000b800000 */
[----:B------:R-:W-:Y:S01]  /*0460*/  UISETP.NE.U32.AND UP2, UPT, UR8, URZ, UPT ;  /* 0x000000ff0800728c */ /* 0x000fe2000bf45070 */
[----:B-----5:R-:W-:Y:S01]  /*0470*/  FSETP.NEU.AND P0, PT, R39, RZ, PT ;  /* 0x000000ff2700720b */ /* 0x020fe20003f0d000 */
[----:B------:R-:W-:Y:S02]  /*0480*/  USEL UR4, URZ, 0xffffffff, UP1 ;  /* 0xffffffffff047887 */ /* 0x000fe40008800000 */
[----:B------:R-:W-:-:S10]  /*0490*/  UISETP.NE.AND.EX UP2, UPT, UR9, URZ, UPT, UP2 ;  /* 0x000000ff0900728c */ /* 0x000fd4000bf45320 */
[----:B------:R-:W-:Y:S01]  /*04a0*/  VOTEU.ANY UP0, P0 ;  /* 0x0000000000ff7886 */ /* 0x000fe20000000100 */
[----:B------:R-:W-:-:S04]  /*04b0*/  @!UP2 USEL UR4, URZ, 0xffffffff, UP0 ;  /* 0xffffffffff04a887 */ /* 0x000fc80008000000 */
[----:B------:R-:W-:-:S04]  /*04c0*/  ULOP3.LUT UR4, UR4, 0x1, URZ, 0xc0, !UPT ;  /* 0x0000000104047892 */ /* 0x000fc8000f8ec0ff */
[----:B------:R-:W-:-:S11]  /*04d0*/  UISETP.NE.U32.AND UP3, UPT, UR4, 0x1, UPT ;  /* 0x000000010400788c */ /* 0x000fd6000bf65070 */
.L_x_8:
[----:B-12---:R-:W1:Y:S02]  /*04e0*/  SHFL.IDX PT, R2, R80, RZ, 0x1f ;  /* 0x00001fff50027589 */ /* 0x006e6400000e0000 */
[----:B-1----:R-:W-:-:S13]  /*04f0*/  ISETP.NE.AND P0, PT, R2, RZ, PT ;  /* 0x000000ff0200720c */ /* 0x002fda0003f05270 */
[----:B------:R-:W-:Y:S05]  /*0500*/  @P0 BRA `(.L_x_9) ;  /* 0x0000000400f40947 */ /* 0x000fea0003800000 */
[----:B------:R-:W-:Y:S01]  /*0510*/  ELECT P0, URZ, PT ;  /* 0x0000000000ff782f */ /* 0x000fe20003800000 */
[----:B------:R-:W-:-:S12]  /*0520*/  BSSY.RECONVERGENT B0, `(.L_x_9) ;  /* 0x000007b000007945 */ /* 0x000fd80003800200 */
[----:B------:R-:W-:Y:S05]  /*0530*/  @!P0 BRA `(.L_x_10) ;  /* 0x0000000400e48947 */ /* 0x000fea0003800000 */
[----:B------:R-:W1:Y:S01]  /*0540*/  S2UR UR4, SR_CgaCtaId ;  /* 0x00000000000479c3 */ /* 0x000e620000008800 */
[----:B------:R-:W-:Y:S01]  /*0550*/  UMOV UR5, 0x400 ;  /* 0x0000040000057882 */ /* 0x000fe20000000000 */
[----:B------:R-:W-:Y:S01]  /*0560*/  UMOV UR8, 0x1 ;  /* 0x0000000100087882 */ /* 0x000fe20000000000 */
[----:B------:R-:W-:Y:S01]  /*0570*/  UMOV UR6, 0x2 ;  /* 0x0000000200067882 */ /* 0x000fe20000000000 */
[----:B------:R-:W-:-:S04]  /*0580*/  UIADD3 UR8, UPT, UPT, -UR8, 0x100000, URZ ;  /* 0x0010000008087890 */ /* 0x000fc8000fffe1ff */
[----:B------:R-:W-:Y:S02]  /*0590*/  USHF.L.U32 UR9, UR8, 0xb, URZ ;  /* 0x0000000b08097899 */ /* 0x000fe400080006ff */
[----:B------:R-:W-:Y:S02]  /*05a0*/  USHF.L.U32 UR8, UR8, 0x1, URZ ;  /* 0x0000000108087899 */ /* 0x000fe400080006ff */
[----:B------:R-:W-:-:S04]  /*05b0*/  UIADD3 UR6, UPT, UPT, -UR6, 0x100000, URZ ;  /* 0x0010000006067890 */ /* 0x000fc8000fffe1ff */
[----:B------:R-:W-:Y:S02]  /*05c0*/  USHF.L.U32 UR7, UR6, 0xb, URZ ;  /* 0x0000000b06077899 */ /* 0x000fe400080006ff */
[----:B------:R-:W-:Y:S02]  /*05d0*/  USHF.L.U32 UR6, UR6, 0x1, URZ ;  /* 0x0000000106067899 */ /* 0x000fe400080006ff */
[----:B-1----:R-:W-:Y:S01]  /*05e0*/  ULEA UR4, UR4, UR5, 0x18 ;  /* 0x0000000504047291 */ /* 0x002fe2000f8ec0ff */
[----:B------:R-:W1:Y:S11]  /*05f0*/  FENCE.VIEW.ASYNC.S ;  /* 0x00000000000073c6 */ /* 0x000e760000000000 */
[----:B-1----:R1:W2:Y:S01]  /*0600*/  SYNCS.EXCH.64 URZ, [UR4], UR8 ;  /* 0x0000000804ff75b2 */ /* 0x0022a20008000100 */
[----:B------:R1:W3:Y:S01]  /*0610*/  SYNCS.EXCH.64 URZ, [UR4+0x1b0], UR6 ;  /* 0x0001b00604ff75b2 */ /* 0x0002e20008000100 */
[----:B------:R1:W4:Y:S01]  /*0620*/  SYNCS.EXCH.64 URZ, [UR4+0x8], UR8 ;  /* 0x0000080804ff75b2 */ /* 0x0003220008000100 */
[----:B------:R1:W1:Y:S01]  /*0630*/  SYNCS.EXCH.64 URZ, [UR4+0x1b8], UR6 ;  /* 0x0001b80604ff75b2 */ /* 0x0002620008000100 */
        /* <DEDUP_REMOVED lines=104> */
[----:B--234-:R-:W-:Y:S01]  /*0cc0*/  NOP ;  /* 0x0000000000007918 */ /* 0x01cfe20000000000 */
.L_x_10:
[----:B-1----:R-:W-:Y:S05]  /*0cd0*/  BSYNC.RECONVERGENT B0 ;  /* 0x0000000000007941 */ /* 0x002fea0003800200 */
.L_x_9:
[----:B------:R-:W1:Y:S01]  /*0ce0*/  SHFL.IDX PT, R2, R80, RZ, 0x1f ;  /* 0x00001fff50027589 */ /* 0x000e6200000e0000 */
[----:B------:R-:W-:Y:S01]  /*0cf0*/  NOP ;  /* 0x0000000000007918 */ /* 0x000fe20000000000 */
[----:B-1----:R-:W-:-:S13]  /*0d00*/  ISETP.NE.AND P0, PT, R2, 0x1, PT ;  /* 0x000000010200780c */ /* 0x002fda0003f05270 */
[----:B------:R-:W-:Y:S05]  /*0d10*/  @P0 BRA `(.L_x_11) ;  /* 0x0000000000400947 */ /* 0x000fea0003800000 */
        /* <DEDUP_REMOVED lines=9> */
[----:B------:R-:W-:Y:S01]  /*0db0*/  USHF.L.U32 UR6, UR6, 0x1, URZ ;  /* 0x0000000106067899 */ /* 0x000fe200080006ff */
[----:B------:R-:W-:Y:S01]  /*0dc0*/  ELECT P0, URZ, PT ;  /* 0x0000000000ff782f */ /* 0x000fe20003800000 */
[----:B-1----:R-:W-:Y:S01]  /*0dd0*/  ULEA UR4, UR4, UR5, 0x18 ;  /* 0x0000000504047291 */ /* 0x002fe2000f8ec0ff */
[----:B------:R-:W1:Y:S11]  /*0de0*/  FENCE.VIEW.ASYNC.S ;  /* 0x00000000000073c6 */ /* 0x000e760000000000 */
[----:B-1----:R1:W2:Y:S01]  /*0df0*/  SYNCS.EXCH.64 URZ, [UR4+0x360], UR8 ;  /* 0x0003600804ff75b2 */ /* 0x0022a20008000100 */
[----:B------:R1:W3:Y:S01]  /*0e00*/  SYNCS.EXCH.64 URZ, [UR4+0x368], UR6 ;  /* 0x0003680604ff75b2 */ /* 0x0002e20008000100 */
[----:B------:R-:W-:Y:S01]  /*0e10*/  NOP ;  /* 0x0000000000007918 */ /* 0x000fe20000000000 */
.L_x_11:
[----:B------:R-:W4:Y:S01]  /*0e20*/  SHFL.IDX PT, R2, R80, RZ, 0x1f ;  /* 0x00001fff50027589 */ /* 0x000f2200000e0000 */
[----:B------:R-:W-:Y:S01]  /*0e30*/  NOP ;  /* 0x0000000000007918 */ /* 0x000fe20000000000 */
[----:B----4-:R-:W-:-:S13]  /*0e40*/  ISETP.NE.AND P0, PT, R2, 0x3, PT ;  /* 0x000000030200780c */ /* 0x010fda0003f05270 */
[----:B------:R-:W-:Y:S05]  /*0e50*/  @P0 BRA `(.L_x_12) ;  /* 0x0000000000300947 */ /* 0x000fea0003800000 */
[----:B-1----:R-:W1:Y:S01]  /*0e60*/  S2UR UR4, SR_CgaCtaId ;  /* 0x00000000000479c3 */ /* 0x002e620000008800 */
[----:B------:R-:W-:Y:S01]  /*0e70*/  UMOV UR6, 0x400 ;  /* 0x0000040000067882 */ /* 0x000fe20000000000 */
[----:B------:R-:W-:Y:S01]  /*0e80*/  UMOV UR5, 0x20 ;  /* 0x0000002000057882 */ /* 0x000fe20000000000 */
[----:B------:R-:W-:Y:S01]  /*0e90*/  ELECT P0, URZ, PT ;  /* 0x0000000000ff782f */ /* 0x000fe20003800000 */
[----:B-1----:R-:W-:Y:S02]  /*0ea0*/  ULEA UR6, UR4, UR6, 0x18 ;  /* 0x0000000604067291 */ /* 0x002fe4000f8ec0ff */
[----:B------:R-:W-:-:S04]  /*0eb0*/  UIADD3 UR4, UPT, UPT, -UR5, 0x100000, URZ ;  /* 0x0010000005047890 */ /* 0x000fc8000fffe1ff */
[----:B------:R-:W-:Y:S02]  /*0ec0*/  USHF.L.U32 UR5, UR4, 0xb, URZ ;  /* 0x0000000b04057899 */ /* 0x000fe400080006ff */
[----:B------:R-:W-:Y:S01]  /*0ed0*/  USHF.L.U32 UR4, UR4, 0x1, URZ ;  /* 0x0000000104047899 */ /* 0x000fe200080006ff */
[----:B------:R-:W1:Y:S11]  /*0ee0*/  FENCE.VIEW.ASYNC.S ;  /* 0x00000000000073c6 */ /* 0x000e760000000000 */
[----:B-1----:R4:W1:Y:S01]  /*0ef0*/  SYNCS.EXCH.64 URZ, [UR6+0x370], UR4 ;  /* 0x0003700406ff75b2 */ /* 0x0028620008000100 */
[----:B------:R4:W1:Y:S02]  /*0f00*/  SYNCS.EXCH.64 URZ, [UR6+0x378], UR4 ;  /* 0x0003780406ff75b2 */ /* 0x0008640008000100 */
[----:B----4-:R-:W-:Y:S01]  /*0f10*/  NOP ;  /* 0x0000000000007918 */ /* 0x010fe20000000000 */
.L_x_12:
[----:B------:R-:W4:Y:S01]  /*0f20*/  SHFL.IDX PT, R2, R80, RZ, 0x1f ;  /* 0x00001fff50027589 */ /* 0x000f2200000e0000 */
[----:B------:R-:W-:Y:S01]  /*0f30*/  NOP ;  /* 0x0000000000007918 */ /* 0x000fe20000000000 */
[----:B----4-:R-:W-:-:S13]  /*0f40*/  ISETP.NE.AND P0, PT, R2, 0x4, PT ;  /* 0x000000040200780c */ /* 0x010fda0003f05270 */
[----:B------:R-:W-:Y:S05]  /*0f50*/  @P0 BRA `(.L_x_13) ;  /* 0x00000000004c0947 */ /* 0x000fea0003800000 */
[----:B-1----:R-:W1:Y:S01]  /*0f60*/  S2UR UR6, SR_CgaCtaId ;  /* 0x00000000000679c3 */ /* 0x002e620000008800 */
[----:B------:R-:W-:Y:S01]  /*0f70*/  UMOV UR4, 0x1e0 ;  /* 0x000001e000047882 */ /* 0x000fe20000000000 */
[----:B------:R-:W-:Y:S01]  /*0f80*/  UMOV UR5, 0x400 ;  /* 0x0000040000057882 */ /* 0x000fe20000000000 */
[----:B------:R-:W-:Y:S01]  /*0f90*/  USEL UR4, UR4, 0x1a0, UP3 ;  /* 0x000001a004047887 */ /* 0x000fe20009800000 */
[----:B------:R-:W-:Y:S01]  /*0fa0*/  UMOV UR8, 0x1 ;  /* 0x0000000100087882 */ /* 0x000fe20000000000 */
[----:B------:R-:W-:Y:S01]  /*0fb0*/  ELECT P0, URZ, PT ;  /* 0x0000000000ff782f */ /* 0x000fe20003800000 */
[----:B------:R-:W-:-:S04]  /*0fc0*/  UIADD3 UR8, UPT, UPT, -UR8, 0x100000, URZ ;  /* 0x0010000008087890 */ /* 0x000fc8000fffe1ff */
[----:B------:R-:W-:Y:S02]  /*0fd0*/  USHF.L.U32 UR9, UR8, 0xb, URZ ;  /* 0x0000000b08097899 */ /* 0x000fe400080006ff */
[----:B------:R-:W-:Y:S02]  /*0fe0*/  USHF.L.U32 UR8, UR8, 0x1, URZ ;  /* 0x0000000108087899 */ /* 0x000fe400080006ff */
[----:B-1----:R-:W-:Y:S02]  /*0ff0*/  ULEA UR6, UR6, UR5, 0x18 ;  /* 0x0000000506067291 */ /* 0x002fe4000f8ec0ff */
[----:B------:R-:W-:-:S04]  /*1000*/  UIADD3 UR4, UPT, UPT, -UR4, 0x100000, URZ ;  /* 0x0010000004047890 */ /* 0x000fc8000fffe1ff */
[----:B------:R-:W-:Y:S02]  /*1010*/  USHF.L.U32 UR5, UR4, 0xb, URZ ;  /* 0x0000000b04057899 */ /* 0x000fe400080006ff */
[----:B------:R-:W-:Y:S01]  /*1020*/  USHF.L.U32 UR4, UR4, 0x1, URZ ;  /* 0x0000000104047899 */ /* 0x000fe200080006ff */
[----:B------:R-:W1:Y:S03]  /*1030*/  FENCE.VIEW.ASYNC.S ;  /* 0x00000000000073c6 */ /* 0x000e660000000000 */
[----:B-1----:R4:W1:Y:S08]  /*1040*/  SYNCS.EXCH.64 URZ, [UR6+0x380], UR8 ;  /* 0x0003800806ff75b2 */ /* 0x0028700008000100 */
[----:B------:R4:W1:Y:S01]  /*1050*/  SYNCS.EXCH.64 URZ, [UR6+0x390], UR4 ;  /* 0x0003900406ff75b2 */ /* 0x0008620008000100 */
[----:B------:R4:W1:Y:S01]  /*1060*/  SYNCS.EXCH.64 URZ, [UR6+0x388], UR8 ;  /* 0x0003880806ff75b2 */ /* 0x0008620008000100 */
[----:B------:R4:W1:Y:S02]  /*1070*/  SYNCS.EXCH.64 URZ, [UR6+0x398], UR4 ;  /* 0x0003980406ff75b2 */ /* 0x0008640008000100 */
[----:B----4-:R-:W-:Y:S01]  /*1080*/  NOP ;  /* 0x0000000000007918 */ /* 0x010fe20000000000 */
.L_x_13:
[----:B------:R-:W4:Y:S01]  /*1090*/  SHFL.IDX PT, R2, R80, RZ, 0x1f ;  /* 0x00001fff50027589 */ /* 0x000f2200000e0000 */
[----:B------:R-:W-:Y:S01]  /*10a0*/  NOP ;  /* 0x0000000000007918 */ /* 0x000fe20000000000 */
[----:B----4-:R-:W-:-:S13]  /*10b0*/  ISETP.NE.AND P0, PT, R2, 0x5, PT ;  /* 0x000000050200780c */ /* 0x010fda0003f05270 */
[----:B------:R-:W-:Y:S05]  /*10c0*/  @P0 BRA `(.L_x_14) ;  /* 0x0000000000580947 */ /* 0x000fea0003800000 */
[----:B-1----:R-:W1:Y:S01]  /*10d0*/  S2UR UR4, SR_CgaCtaId ;  /* 0x00000000000479c3 */ /* 0x002e620000008800 */
        /* <DEDUP_REMOVED lines=12> */
[----:B-1----:R4:W1:Y:S01]  /*11a0*/  SYNCS.EXCH.64 URZ, [UR4+0x3a0], UR8 ;  /* 0x0003a00804ff75b2 */ /* 0x0028620008000100 */
[----:B------:R4:W1:Y:S01]  /*11b0*/  SYNCS.EXCH.64 URZ, [UR4+0x3c0], UR6 ;  /* 0x0003c00604ff75b2 */ /* 0x0008620008000100 */
[----:B------:R4:W1:Y:S01]  /*11c0*/  SYNCS.EXCH.64 URZ, [UR4+0x3a8], UR8 ;  /* 0x0003a80804ff75b2 */ /* 0x0008620008000100 */
[----:B------:R4:W1:Y:S01]  /*11d0*/  SYNCS.EXCH.64 URZ, [UR4+0x3c8], UR6 ;  /* 0x0003c80604ff75b2 */ /* 0x0008620008000100 */
[----:B------:R4:W1:Y:S01]  /*11e0*/  SYNCS.EXCH.64 URZ, [UR4+0x3b0], UR8 ;  /* 0x0003b00804ff75b2 */ /* 0x0008620008000100 */
[----:B------:R4:W1:Y:S01]  /*11f0*/  SYNCS.EXCH.64 URZ, [UR4+0x3d0], UR6 ;  /* 0x0003d00604ff75b2 */ /* 0x0008620008000100 */
[----:B------:R4:W1:Y:S01]  /*1200*/  SYNCS.EXCH.64 URZ, [UR4+0x3b8], UR8 ;  /* 0x0003b80804ff75b2 */ /* 0x0008620008000100 */
[----:B------:R4:W1:Y:S02]  /*1210*/  SYNCS.EXCH.64 URZ, [UR4+0x3d8], UR6 ;  /* 0x0003d80604ff75b2 */ /* 0x0008640008000100 */
[----:B----4-:R-:W-:Y:S01]  /*1220*/  NOP ;  /* 0x0000000000007918 */ /* 0x010fe20000000000 */
.L_x_14:
[----:B------:R-:W4:Y:S01]  /*1230*/  SHFL.IDX PT, R2, R80, RZ, 0x1f ;  /* 0x00001fff50027589 */ /* 0x000f2200000e0000 */
[----:B------:R-:W1:Y:S01]  /*1240*/  S2UR UR48, SR_CgaCtaId ;  /* 0x00000000003079c3 */ /* 0x000e620000008800 */
[----:B------:R-:W-:Y:S01]  /*1250*/  NOP ;  /* 0x0000000000007918 */ /* 0x000fe20000000000 */
[----:B----4-:R-:W-:-:S13]  /*1260*/  ISETP.NE.AND P0, PT, R2, 0x3, PT ;  /* 0x000000030200780c */ /* 0x010fda0003f05270 */
[----:B-1----:R-:W-:Y:S05]  /*1270*/  @P0 BRA `(.L_x_15) ;  /* 0x0000000000340947 */ /* 0x002fea0003800000 */
[----:B------:R-:W-:Y:S01]  /*1280*/  UMOV UR4, 0x400 ;  /* 0x0000040000047882 */ /* 0x000fe20000000000 */
[----:B------:R-:W-:Y:S01]  /*1290*/  UMOV UR6, 0x20 ;  /* 0x0000002000067882 */ /* 0x000fe20000000000 */
[----:B------:R-:W-:Y:S02]  /*12a0*/  ULEA UR4, UR48, UR4, 0x18 ;  /* 0x0000000430047291 */ /* 0x000fe4000f8ec0ff */
[----:B------:R-:W-:-:S04]  /*12b0*/  UIADD3 UR6, UPT, UPT, -UR6, 0x100000, URZ ;  /* 0x0010000006067890 */ /* 0x000fc8000fffe1ff */
[----:B------:R-:W-:Y:S02]  /*12c0*/  USHF.L.U32 UR7, UR6, 0xb, URZ ;  /* 0x0000000b06077899 */ /* 0x000fe400080006ff */
[----:B------:R-:W-:Y:S01]  /*12d0*/  USHF.L.U32 UR6, UR6, 0x1, URZ ;  /* 0x0000000106067899 */ /* 0x000fe200080006ff */
[----:B------:R-:W-:Y:S01]  /*12e0*/  ELECT P0, URZ, PT ;  /* 0x0000000000ff782f */ /* 0x000fe20003800000 */
[----:B------:R-:W1:Y:S10]  /*12f0*/  FENCE.VIEW.ASYNC.S ;  /* 0x00000000000073c6 */ /* 0x000e740000000000 */
[----:B-1----:R1:W4:Y:S01]  /*1300*/  SYNCS.EXCH.64 URZ, [UR4+0x3e0], UR6 ;  /* 0x0003e00604ff75b2 */ /* 0x0023220008000100 */
[----:B------:R1:W1:Y:S01]  /*1310*/  SYNCS.EXCH.64 URZ, [UR4+0x3f0], UR6 ;  /* 0x0003f00604ff75b2 */ /* 0x0002620008000100 */
[----:B------:R1:W1:Y:S01]  /*1320*/  SYNCS.EXCH.64 URZ, [UR4+0x3e8], UR6 ;  /* 0x0003e80604ff75b2 */ /* 0x0002620008000100 */
[----:B------:R1:W1:Y:S01]  /*1330*/  SYNCS.EXCH.64 URZ, [UR4+0x3f8], UR6 ;  /* 0x0003f80604ff75b2 */ /* 0x0002620008000100 */
[----:B------:R-:W-:Y:S01]  /*1340*/  NOP ;  /* 0x0000000000007918 */ /* 0x000fe20000000000 */
.L_x_15:
[----:B-1----:R-:W1:Y:S01]  /*1350*/  LDCU UR4, c[0x0][0x36c] ;  /* 0x00006d80ff0477ac */ /* 0x002e620008000800 */
[----:B------:R-:W-:Y:S01]  /*1360*/  ISETP.NE.OR P3, PT, R0, 0x2, !P3 ;  /* 0x000000020000780c */ /* 0x000fe20005f65670 */
[----:B------:R-:W-:Y:S01]  /*1370*/  NOP ;  /* 0x0000000000007918 */ /* 0x000fe20000000000 */
[----:B------:R-:W-:Y:S01]  /*1380*/  LOP3.LUT R0, R76, 0x1f, RZ, 0xc0, !PT ;  /* 0x0000001f4c007812 */ /* 0x000fe200078ec0ff */
[----:B------:R-:W-:Y:S02]  /*1390*/  UISETP.NE.AND UP4, UPT, UR18, 0x2, UPT ;  /* 0x000000021200788c */ /* 0x000fe4000bf85270 */
[----:B------:R-:W-:Y:S02]  /*13a0*/  UISETP.NE.AND UP5, UPT, UR18, URZ, UPT ;  /* 0x000000ff1200728c */ /* 0x000fe4000bfa5270 */
[----:B-1----:R-:W-:-:S09]  /*13b0*/  UISETP.EQ.U32.AND UP6, UPT, UR4, 0x1, UPT ;  /* 0x000000010400788c */ /* 0x002fd2000bfc2070 */
[----:B------:R-:W-:Y:S05]  /*13c0*/  BRA.U !UP6, `(.L_x_16) ;  /* 0x000000010e087547 */ /* 0x000fea000b800000 */
[----:B--234-:R-:W-:Y:S01]  /*13d0*/  UCGABAR_ARV ;  /* 0x00000000000079c7 */ /* 0x01cfe20008000000 */
[----:B------:R-:W-:Y:S05]  /*13e0*/  BRA `(.L_x_17) ;  /* 0x0000000000047947 */ /* 0x000fea0003800000 */
.L_x_16:
[----:B--234-:R-:W-:Y:S01]  /*13f0*/  NOP ;  /* 0x0000000000007918 */ /* 0x01cfe20000000000 */
.L_x_17:
[----:B------:R-:W1:Y:S01]  /*1400*/  S2UR UR46, SR_CTAID.X ;  /* 0x00000000002e79c3 */ /* 0x000e620000002500 */
[----:B------:R-:W-:-:S05]  /*1410*/  CS2R.32 R3, SR_CgaSize ;  /* 0x0000000000037805 */ /* 0x000fca0000008a00 */
[----:B------:R-:W-:-:S05]  /*1420*/  IMAD R3, R3, -0xa0, RZ ;  /* 0xffffff6003037824 */ /* 0x000fca00078e02ff */
[----:B------:R-:W-:-:S14]  /*1430*/  R2UR UR5, R3 ;  /* 0x00000000030572ca */ /* 0x000fdc00000e0000 */
[----:B------:R-:W2:Y:S01]  /*1440*/  LDCU UR5, c[0x0][UR5+0x2b0] ;  /* 0x00005600050577ac */ /* 0x000ea20008000800 */
[----:B------:R-:W-:-:S05]  /*1450*/  CS2R.32 R3, SR_CgaSize ;  /* 0x0000000000037805 */ /* 0x000fca0000008a00 */
[----:B------:R-:W-:-:S05]  /*1460*/  IMAD R3, R3, -0xa0, RZ ;  /* 0xffffff6003037824 */ /* 0x000fca00078e02ff */
[----:B------:R-:W-:-:S14]  /*1470*/  R2UR UR4, R3 ;  /* 0x00000000030472ca */ /* 0x000fdc00000e0000 */
[----:B------:R-:W3:Y:S01]  /*1480*/  LDCU UR4, c[0x0][UR4+0x2b4] ;  /* 0x00005680040477ac */ /* 0x000ee20008000800 */
[----:B------:R-:W4:Y:S01]  /*1490*/  S2UR UR45, SR_CTAID.Y ;  /* 0x00000000002d79c3 */ /* 0x000f220000002600 */
[----:B------:R-:W-:-:S05]  /*14a0*/  CS2R.32 R3, SR_CgaSize ;  /* 0x0000000000037805 */ /* 0x000fca0000008a00 */
[----:B------:R-:W-:-:S05]  /*14b0*/  IMAD R3, R3, -0xa0, RZ ;  /* 0xffffff6003037824 */ /* 0x000fca00078e02ff */
[----:B------:R-:W-:-:S14]  /*14c0*/  R2UR UR60, R3 ;  /* 0x00000000033c72ca */ /* 0x000fdc00000e0000 */
[----:B------:R-:W3:Y:S01]  /*14d0*/  LDCU UR60, c[0x0][UR60+0x2a0] ;  /* 0x000054003c3c77ac */ /* 0x000ee20008000800 */
[----:B------:R-:W-:-:S05]  /*14e0*/  CS2R.32 R3, SR_CgaSize ;  /* 0x0000000000037805 */ /* 0x000fca0000008a00 */
[----:B------:R-:W-:-:S05]  /*14f0*/  IMAD R3, R3, -0xa0, RZ ;  /* 0xffffff6003037824 */ /* 0x000fca00078e02ff */
[----:B------:R-:W-:-:S14]  /*1500*/  R2UR UR57, R3 ;  /* 0x00000000033972ca */ /* 0x000fdc00000e0000 */
[----:B------:R-:W3:Y:S01]  /*1510*/  LDCU UR57, c[0x0][UR57+0x2a4] ;  /* 0x00005480393977ac */ /* 0x000ee20008000800 */
[----:B------:R-:W-:Y:S01]  /*1520*/  USHF.L.U32 UR24, UR48, 0xa, URZ ;  /* 0x0000000a30187899 */ /* 0x000fe200080006ff */
[----:B------:R-:W3:Y:S01]  /*1530*/  LDCU UR19, c[0x0][0xb24] ;  /* 0x00016480ff1377ac */ /* 0x000ee20008000800 */
[----:B------:R-:W3:Y:S01]  /*1540*/  LDCU UR42, c[0x0][0xb24] ;  /* 0x00016480ff2a77ac */ /* 0x000ee20008000800 */
[----:B-1----:R-:W-:Y:S01]  /*1550*/  I2FP.F32.U32 R3, UR46 ;  /* 0x0000002e00037c45 */ /* 0x002fe20008201000 */
[----:B------:R-:W1:Y:S04]  /*1560*/  LDCU UR22, c[0x0][0xb30] ;  /* 0x00016600ff1677ac */ /* 0x000e680008000800 */
[----:B--2---:R-:W-:Y:S01]  /*1570*/  FMUL R3, R3, UR5 ;  /* 0x0000000503037c20 */ /* 0x004fe20008400000 */
[----:B------:R-:W-:Y:S01]  /*1580*/  ULOP3.LUT UR24, UR24, 0x400, URZ, 0xc0, !UPT ;  /* 0x0000040018187892 */ /* 0x000fe2000f8ec0ff */
[----:B----4-:R-:W-:-:S04]  /*1590*/  I2FP.F32.U32 R2, UR45 ;  /* 0x0000002d00027c45 */ /* 0x010fc80008201000 */
[----:B------:R-:W2:Y:S01]  /*15a0*/  F2I.U32.TRUNC.NTZ R3, R3 ;  /* 0x0000000300037305 */ /* 0x000ea2000020f000 */
[----:B---3--:R-:W-:-:S07]  /*15b0*/  FMUL R2, R2, UR4 ;  /* 0x0000000402027c20 */ /* 0x008fce0008400000 */
[----:B------:R-:W3:Y:S01]  /*15c0*/  F2I.U32.TRUNC.NTZ R2, R2 ;  /* 0x0000000200027305 */ /* 0x000ee2000020f000 */
[----:B--2---:R-:W-:Y:S02]  /*15d0*/  R2UR UR5, R3 ;  /* 0x00000000030572ca */ /* 0x004fe400000e0000 */
[----:B---3--:R-:W-:Y:S02]  /*15e0*/  R2UR UR4, R2 ;  /* 0x00000000020472ca */ /* 0x008fe400000e0000 */
[----:B------:R-:W-:-:S09]  /*15f0*/  PRMT R2, RZ, 0x7610, R2 ;  /* 0x00007610ff027816 */ /* 0x000fd20000000002 */
[----:B------:R-:W-:-:S04]  /*1600*/  UIADD3 UR5, UPT, UPT, -UR5, URZ, URZ ;  /* 0x000000ff05057290 */ /* 0x000fc8000fffe1ff */
[----:B------:R-:W-:Y:S02]  /*1610*/  UIMAD UR60, UR60, UR5, UR46 ;  /* 0x000000053c3c72a4 */ /* 0x000fe4000f8e022e */
[----:B------:R-:W-:-:S04]  /*1620*/  UIADD3 UR4, UPT, UPT, -UR4, URZ, URZ ;  /* 0x000000ff04047290 */ /* 0x000fc8000fffe1ff */
[----:B------:R-:W-:Y:S01]  /*1630*/  UIMAD UR57, UR57, UR4, UR45 ;  /* 0x00000004393972a4 */ /* 0x000fe2000f8e022d */
[----:B-1----:R-:W-:Y:S11]  /*1640*/  BRA.U UP5, `(.L_x_18) ;  /* 0x0000000105247547 */ /* 0x002ff6000b800000 */
[----:B------:R-:W-:-:S04]  /*1650*/  UISETP.NE.AND UP0, UPT, UR57, URZ, UPT ;  /* 0x000000ff3900728c */ /* 0x000fc8000bf05270 */
[----:B------:R-:W-:-:S04]  /*1660*/  UISETP.EQ.OR UP0, UPT, UR60, URZ, !UP0 ;  /* 0x000000ff3c00728c */ /* 0x000fc8000c702670 */
[----:B------:R-:W-:Y:S02]  /*1670*/  USEL UR5, URZ, 0x1, !UP0 ;  /* 0x00000001ff057887 */ /* 0x000fe4000c000000 */
[----:B------:R-:W-:-:S04]  /*1680*/  UISETP.NE.AND UP0, UPT, UR57, URZ, UPT ;  /* 0x000000ff3900728c */ /* 0x000fc8000bf05270 */
[----:B------:R-:W-:Y:S02]  /*1690*/  USEL UR4, URZ, 0x2, UP0 ;  /* 0x00000002ff047887 */ /* 0x000fe40008000000 */
[----:B------:R-:W-:-:S04]  /*16a0*/  UISETP.NE.AND UP0, UPT, UR60, 0x1, UPT ;  /* 0x000000013c00788c */ /* 0x000fc8000bf05270 */
[----:B------:R-:W-:-:S04]  /*16b0*/  USEL UR4, UR4, 0x2, UP0 ;  /* 0x0000000204047887 */ /* 0x000fc80008000000 */
[----:B------:R-:W-:-:S06]  /*16c0*/  UIADD3 UR4, UPT, UPT, UR5, UR4, URZ ;  /* 0x0000000405047290 */ /* 0x000fcc000fffe0ff */
[----:B------:R-:W-:-:S07]  /*16d0*/  MOV R2, UR4 ;  /* 0x0000000400027c02 */ /* 0x000fce0008000f00 */
.L_x_18:
[----:B------:R-:W1:Y:S01]  /*16e0*/  S2UR UR36, SR_CTAID.Z ;  /* 0x00000000002479c3 */ /* 0x000e620000002700 */
[----:B------:R-:W-:-:S09]  /*16f0*/  UISETP.GE.AND UP0, UPT, UR19, 0x1, UPT ;  /* 0x000000011300788c */ /* 0x000fd2000bf06270 */
[----:B------:R-:W-:Y:S05]  /*1700*/  BRA.U !UP0, `(.L_x_19) ;  /* 0x0000000108d07547 */ /* 0x000fea000b800000 */
[----:B------:R-:W2:Y:S01]  /*1710*/  LDCU UR20, c[0x0][0xb0c] ;  /* 0x00016180ff1477ac */ /* 0x000ea20008000800 */
[----:B------:R-:W3:Y:S01]  /*1720*/  LDCU.128 UR12, c[0x0][0xb10] ;  /* 0x00016200ff0c77ac */ /* 0x000ee20008000c00 */
[----:B------:R-:W4:Y:S01]  /*1730*/  LDCU UR6, c[0x0][0x370] ;  /* 0x00006e00ff0677ac */ /* 0x000f220008000800 */
[----:B------:R-:W1:Y:S01]  /*1740*/  LDCU UR7, c[0x0][0x374] ;  /* 0x00006e80ff0777ac */ /* 0x000e620008000800 */
[----:B------:R-:W1:Y:S01]  /*1750*/  LDCU UR21, c[0x0][0xb20] ;  /* 0x00016400ff1577ac */ /* 0x000e620008000800 */
[----:B--2---:R-:W-:Y:S02]  /*1760*/  UISETP.NE.AND UP0, UPT, UR20, 0x1, UPT ;  /* 0x000000011400788c */ /* 0x004fe4000bf05270 */
[----:B---3--:R-:W-:Y:S01]  /*1770*/  UIMAD.WIDE.U32 UR4, UR46, UR12, URZ ;  /* 0x0000000c2e0472a5 */ /* 0x008fe2000f8e00ff */
[----:B------:R-:W2:Y:S01]  /*1780*/  LDCU.64 UR8, c[0x0][0xb28] ;  /* 0x00016500ff0877ac */ /* 0x000ea20008000a00 */
[----:B----4-:R-:W-:Y:S02]  /*1790*/  UIMAD.WIDE.U32 UR10, UR6, UR12, URZ ;  /* 0x0000000c060a72a5 */ /* 0x010fe4000f8e00ff */
[----:B------:R-:W-:-:S02]  /*17a0*/  USHF.R.U32.HI UR5, URZ, UR13, UR5 ;  /* 0x0000000dff057299 */ /* 0x000fc40008011605 */
[----:B------:R-:W-:Y:S02]  /*17b0*/  UISETP.NE.AND UP2, UPT, UR19, 0x1, UPT ;  /* 0x000000011300788c */ /* 0x000fe4000bf45270 */
[----:B------:R-:W-:Y:S01]  /*17c0*/  USEL UR5, UR46, UR5, !UP0 ;  /* 0x000000052e057287 */ /* 0x000fe2000c000000 */
[----:B------:R-:W-:Y:S01]  /*17d0*/  UMOV UR10, UR11 ;  /* 0x0000000b000a7c82 */ /* 0x000fe20008000000 */
[----:B------:R-:W-:Y:S02]  /*17e0*/  UIMAD.WIDE.U32 UR16, UR45, UR15, URZ ;  /* 0x0000000f2d1072a5 */ /* 0x000fe4000f8e00ff */
[----:B------:R-:W-:Y:S02]  /*17f0*/  @UP0 USHF.R.U32.HI UR6, URZ, UR13, UR10 ;  /* 0x0000000dff060299 */ /* 0x000fe4000801160a */
[----:B------:R-:W-:Y:S02]  /*1800*/  UISETP.NE.AND UP0, UPT, UR14, 0x1, UPT ;  /* 0x000000010e00788c */ /* 0x000fe4000bf05270 */
[----:B-1----:R-:W-:-:S02]  /*1810*/  UIMAD.WIDE.U32 UR10, UR7, UR15, URZ ;  /* 0x0000000f070a72a5 */ /* 0x002fc4000f8e00ff */
[----:B--2---:R-:W-:Y:S01]  /*1820*/  UIMAD.WIDE.U32 UR12, UR6, UR8, URZ ;  /* 0x00000008060c72a5 */ /* 0x004fe2000f8e00ff */
[----:B------:R-:W-:Y:S02]  /*1830*/  UMOV UR4, UR17 ;  /* 0x0000001100047c82 */ /* 0x000fe40008000000 */
[----:B------:R-:W-:Y:S02]  /*1840*/  USHF.R.U32.HI UR4, URZ, UR21, UR4 ;  /* 0x00000015ff047299 */ /* 0x000fe40008011604 */
[----:B------:R-:W-:Y:S02]  /*1850*/  UMOV UR10, UR11 ;  /* 0x0000000b000a7c82 */ /* 0x000fe40008000000 */
[----:B------:R-:W-:Y:S01]  /*1860*/  UMOV UR12, UR13 ;  /* 0x0000000d000c7c82 */ /* 0x000fe20008000000 */
[----:B------:R-:W-:Y:S02]  /*1870*/  @UP0 USHF.R.U32.HI UR7, URZ, UR21, UR10 ;  /* 0x00000015ff070299 */ /* 0x000fe4000801160a */
[----:B------:R-:W-:-:S02]  /*1880*/  USEL UR4, UR45, UR4, !UP0 ;  /* 0x000000042d047287 */ /* 0x000fc4000c000000 */
[----:B------:R-:W-:Y:S02]  /*1890*/  UIMAD.WIDE.U32 UR10, UR7, UR8, URZ ;  /* 0x00000008070a72a5 */ /* 0x000fe4000f8e00ff */
[----:B------:R-:W-:Y:S02]  /*18a0*/  @UP2 USHF.R.U32.HI UR6, URZ, UR9, UR12 ;  /* 0x00000009ff062299 */ /* 0x000fe4000801160c */
[----:B------:R-:W-:-:S03]  /*18b0*/  UIMAD.WIDE.U32 UR12, UR4, UR8, URZ ;  /* 0x00000008040c72a5 */ /* 0x000fc6000f8e00ff */
[----:B------:R-:W-:Y:S02]  /*18c0*/  UMOV UR10, UR11 ;  /* 0x0000000b000a7c82 */ /* 0x000fe40008000000 */
[----:B------:R-:W-:Y:S02]  /*18d0*/  @UP2 USHF.R.U32.HI UR7, URZ, UR9, UR10 ;  /* 0x00000009ff072299 */ /* 0x000fe4000801160a */
[----:B------:R-:W-:Y:S02]  /*18e0*/  UIMAD UR10, UR6, UR19, URZ ;  /* 0x00000013060a72a4 */ /* 0x000fe4000f8e02ff */
[----:B------:R-:W-:-:S04]  /*18f0*/  UIMAD UR7, UR7, UR19, URZ ;  /* 0x00000013070772a4 */ /* 0x000fc8000f8e02ff */
[----:B------:R-:W-:-:S03]  /*1900*/  UISETP.GE.AND UP0, UPT, UR4, UR7, UPT ;  /* 0x000000070400728c */ /* 0x000fc6000bf06270 */
[----:B------:R-:W-:Y:S01]  /*1910*/  UMOV UR7, UR13 ;  /* 0x0000000d00077c82 */ /* 0x000fe20008000000 */
[----:B------:R-:W-:Y:S02]  /*1920*/  UISETP.GE.OR UP0, UPT, UR5, UR10, UP0 ;  /* 0x0000000a0500728c */ /* 0x000fe40008706670 */
[----:B------:R-:W-:Y:S02]  /*1930*/  UIMAD.WIDE.U32 UR10, UR5, UR8, URZ ;  /* 0x00000008050a72a5 */ /* 0x000fe4000f8e00ff */
[----:B------:R-:W-:Y:S02]  /*1940*/  USHF.R.U32.HI UR7, URZ, UR9, UR7 ;  /* 0x00000009ff077299 */ /* 0x000fe40008011607 */
[----:B------:R-:W-:Y:S02]  /*1950*/  UIADD3 UR10, UPT, UPT, -UR4, URZ, URZ ;  /* 0x000000ff040a7290 */ /* 0x000fe4000fffe1ff */
[----:B------:R-:W-:Y:S02]  /*1960*/  USEL UR7, UR4, UR7, !UP2 ;  /* 0x0000000704077287 */ /* 0x000fe4000d000000 */
[----:B------:R-:W-:Y:S01]  /*1970*/  UIMAD UR10, UR14, UR10, UR45 ;  /* 0x0000000a0e0a72a4 */ /* 0x000fe2000f8e022d */
[----:B------:R-:W-:Y:S01]  /*1980*/  @!UP0 UMOV UR8, UR11 ;  /* 0x0000000b00088c82 */ /* 0x000fe20008000000 */
[----:B------:R-:W-:-:S02]  /*1990*/  UIADD3 UR11, UPT, UPT, -UR5, URZ, URZ ;  /* 0x000000ff050b7290 */ /* 0x000fc4000fffe1ff */
[----:B------:R-:W-:Y:S02]  /*19a0*/  @!UP0 USHF.R.U32.HI UR8, URZ, UR9, UR8 ;  /* 0x00000009ff088299 */ /* 0x000fe40008011608 */
[----:B------:R-:W-:Y:S02]  /*19b0*/  UIADD3 UR9, UPT, UPT, -UR7, URZ, URZ ;  /* 0x000000ff07097290 */ /* 0x000fe4000fffe1ff */
[----:B------:R-:W-:Y:S02]  /*19c0*/  @!UP0 USEL UR8, UR5, UR8, !UP2 ;  /* 0x0000000805088287 */ /* 0x000fe4000d000000 */
[----:B------:R-:W-:Y:S02]  /*19d0*/  UIMAD UR9, UR19, UR9, UR4 ;  /* 0x00000009130972a4 */ /* 0x000fe4000f8e0204 */
[----:B------:R-:W-:Y:S02]  /*19e0*/  @!UP0 UIADD3 UR7, UPT, UPT, UR7, -UR8, URZ ;  /* 0x8000000807078290 */ /* 0x000fe4000fffe0ff */
[----:B------:R-:W-:-:S02]  /*19f0*/  @!UP0 UIMAD UR6, UR9, UR6, UR8 ;  /* 0x00000006090682a4 */ /* 0x000fc4000f8e0208 */
[----:B------:R-:W-:Y:S02]  /*1a00*/  @!UP0 UIMAD UR4, UR7, UR19, UR5 ;  /* 0x00000013070482a4 */ /* 0x000fe4000f8e0205 */
[----:B------:R-:W-:Y:S02]  /*1a10*/  UIMAD UR46, UR20, UR11, UR46 ;  /* 0x0000000b142e72a4 */ /* 0x000fe4000f8e022e */
[----:B------:R-:W-:Y:S01]  /*1a20*/  UIMAD UR45, UR4, UR14, UR10 ;  /* 0x0000000e042d72a4 */ /* 0x000fe2000f8e020a */
[----:B------:R-:W-:Y:S02]  /*1a30*/  @!UP0 UMOV UR5, UR6 ;  /* 0x0000000600058c82 */ /* 0x000fe40008000000 */
[----:B------:R-:W-:-:S12]  /*1a40*/  UIMAD UR46, UR5, UR20, UR46 ;  /* 0x00000014052e72a4 */ /* 0x000fd8000f8e022e */
.L_x_19:
[----:B------:R-:W-:-:S09]  /*1a50*/  UISETP.NE.AND UP0, UPT, UR22, 0x1, UPT ;  /* 0x000000011600788c */ /* 0x000fd2000bf05270 */
[----:B------:R-:W-:Y:S05]  /*1a60*/  BRA.U UP0, `(.L_x_20) ;  /* 0x0000000100407547 */ /* 0x000fea000b800000 */
[----:B------:R-:W2:Y:S01]  /*1a70*/  LDCU.128 UR8, c[0x0][0xb10] ;  /* 0x00016200ff0877ac */ /* 0x000ea20008000c00 */
[----:B------:R-:W3:Y:S01]  /*1a80*/  LDCU UR12, c[0x0][0xb0c] ;  /* 0x00016180ff0c77ac */ /* 0x000ee20008000800 */
[----:B------:R-:W4:Y:S01]  /*1a90*/  LDCU UR13, c[0x0][0xb20] ;  /* 0x00016400ff0d77ac */ /* 0x000f220008000800 */
[----:B--2---:R-:W-:Y:S02]  /*1aa0*/  UIMAD.WIDE.U32 UR4, UR46, UR8, URZ ;  /* 0x000000082e0472a5 */ /* 0x004fe4000f8e00ff */
[----:B------:R-:W-:Y:S02]  /*1ab0*/  UIMAD.WIDE.U32 UR6, UR45, UR11, URZ ;  /* 0x0000000b2d0672a5 */ /* 0x000fe4000f8e00ff */
[----:B---3--:R-:W-:Y:S02]  /*1ac0*/  UISETP.NE.AND UP0, UPT, UR12, 0x1, UPT ;  /* 0x000000010c00788c */ /* 0x008fe4000bf05270 */
[----:B------:R-:W-:-:S03]  /*1ad0*/  USHF.R.U32.HI UR5, URZ, UR9, UR5 ;  /* 0x00000009ff057299 */ /* 0x000fc60008011605 */
[----:B------:R-:W-:Y:S01]  /*1ae0*/  UMOV UR4, UR7 ;  /* 0x0000000700047c82 */ /* 0x000fe20008000000 */
[----:B------:R-:W-:Y:S02]  /*1af0*/  USEL UR5, UR46, UR5, !UP0 ;  /* 0x000000052e057287 */ /* 0x000fe4000c000000 */
[----:B------:R-:W-:Y:S02]  /*1b00*/  UISETP.NE.AND UP0, UPT, UR10, 0x1, UPT ;  /* 0x000000010a00788c */ /* 0x000fe4000bf05270 */
[----:B----4-:R-:W-:-:S04]  /*1b10*/  USHF.R.U32.HI UR4, URZ, UR13, UR4 ;  /* 0x0000000dff047299 */ /* 0x010fc80008011604 */
[----:B------:R-:W-:-:S04]  /*1b20*/  USEL UR4, UR45, UR4, !UP0 ;  /* 0x000000042d047287 */ /* 0x000fc8000c000000 */
[----:B------:R-:W-:Y:S02]  /*1b30*/  UIADD3 UR6, UPT, UPT, UR5, -UR4, URZ ;  /* 0x8000000405067290 */ /* 0x000fe4000fffe0ff */
[----:B------:R-:W-:Y:S02]  /*1b40*/  UIADD3 UR4, UPT, UPT, -UR5, UR4, URZ ;  /* 0x0000000405047290 */ /* 0x000fe4000fffe1ff */
[----:B------:R-:W-:Y:S02]  /*1b50*/  UIMAD UR45, UR6, UR10, UR45 ;  /* 0x0000000a062d72a4 */ /* 0x000fe4000f8e022d */
[----:B------:R-:W-:-:S12]  /*1b60*/  UIMAD UR46, UR4, UR12, UR46 ;  /* 0x0000000c042e72a4 */ /* 0x000fd8000f8e022e */
.L_x_20:
[----:B------:R-:W-:Y:S01]  /*1b70*/  UISETP.NE.AND UP0, UPT, UR18, 0x2, UPT ;  /* 0x000000021200788c */ /* 0x000fe2000bf05270 */
[----:B------:R-:W-:Y:S09]  /*1b80*/  BRA.U !UP6, `(.L_x_21) ;  /* 0x000000010e0c7547 */ /* 0x000ff2000b800000 */
[----:B------:R-:W-:Y:S01]  /*1b90*/  UCGABAR_WAIT ;  /* 0x0000000000007dc7 */ /* 0x000fe20008000000 */
[----:B------:R-:W-:Y:S01]  /*1ba0*/  CCTL.IVALL ;  /* 0x00000000ff00798f */ /* 0x000fe20002000000 */
[----:B------:R-:W-:Y:S05]  /*1bb0*/  BRA `(.L_x_22) ;  /* 0x0000000000047947 */ /* 0x000fea0003800000 */
.L_x_21:
[----:B------:R-:W-:Y:S06]  /*1bc0*/  BAR.SYNC.DEFER_BLOCKING 0x0 ;  /* 0x0000000000007b1d */ /* 0x000fec0000010000 */
.L_x_22:
[----:B------:R-:W-:Y:S05]  /*1bd0*/  BRA.U UP0, `(.L_x_23) ;  /* 0x0000002d00c87547 */ /* 0x000fea000b800000 */
[----:B------:R-:W2:Y:S01]  /*1be0*/  LDCU UR6, c[0x0][0x38c] ;  /* 0x00007180ff0677ac */ /* 0x000ea20008000800 */
[----:B------:R-:W-:Y:S01]  /*1bf0*/  PLOP3.LUT P1, PT, PT, PT, UP3, 0x80, 0x8 ;  /* 0x000000000008781c */ /* 0x000fe20003f2f038 */
[----:B------:R-:W-:Y:S01]  /*1c00*/  IMAD.MOV.U32 R12, RZ, RZ, 0x1 ;  /* 0x00000001ff0c7424 */ /* 0x000fe200078e00ff */
[----:B------:R-:W-:Y:S01]  /*1c10*/  ISETP.EQ.OR P2, PT, R0, RZ, P3 ;  /* 0x000000ff0000720c */ /* 0x000fe20001f42670 */
[----:B------:R-:W-:Y:S01]  /*1c20*/  UISETP.NE.AND UP1, UPT, UR18, URZ, UPT ;  /* 0x000000ff1200728c */ /* 0x000fe2000bf25270 */
[----:B------:R-:W-:Y:S01]  /*1c30*/  PLOP3.LUT P1, PT, P1, PT, PT, 0x8, 0x80 ;  /* 0x000000000080781c */ /* 0x000fe20000f2e170 */
[----:B------:R-:W-:Y:S01]  /*1c40*/  USEL UR25, URZ, 0x1, UP4 ;  /* 0x00000001ff197887 */ /* 0x000fe2000a000000 */
[----:B------:R-:W-:Y:S01]  /*1c50*/  CS2R R10, SRZ ;  /* 0x00000000000a7805 */ /* 0x000fe2000001ff00 */
[----:B------:R-:W-:Y:S01]  /*1c60*/  IMAD.MOV.U32 R9, RZ, RZ, RZ ;  /* 0x000000ffff097224 */ /* 0x000fe200078e00ff */
[----:B------:R-:W3:Y:S01]  /*1c70*/  LDCU UR39, c[0x0][0x370] ;  /* 0x00006e00ff2777ac */ /* 0x000ee20008000800 */
[----:B------:R-:W-:Y:S01]  /*1c80*/  IMAD.MOV.U32 R8, RZ, RZ, 0x1 ;  /* 0x00000001ff087424 */ /* 0x000fe200078e00ff */
[----:B------:R-:W4:Y:S01]  /*1c90*/  LDCU.64 UR28, c[0x0][0x348] ;  /* 0x00006900ff1c77ac */ /* 0x000f220008000a00 */
[----:B------:R-:W-:-:S02]  /*1ca0*/  USHF.R.U32.HI UR44, URZ, 0x5, UR24 ;  /* 0x00000005ff2c7899 */ /* 0x000fc40008011618 */
[----:B--2---:R-:W-:Y:S02]  /*1cb0*/  UIADD3 UR5, UPT, UPT, UR6, 0x1f, URZ ;  /* 0x0000001f06057890 */ /* 0x004fe4000fffe0ff */
[----:B------:R-:W-:Y:S02]  /*1cc0*/  UIADD3 UR47, UPT, UPT, UR6, 0x3e, URZ ;  /* 0x0000003e062f7890 */ /* 0x000fe4000fffe0ff */
[----:B------:R-:W-:Y:S01]  /*1cd0*/  USHF.R.S32.HI UR4, URZ, 0x1f, UR5 ;  /* 0x0000001fff047899 */ /* 0x000fe20008011405 */
[----:B------:R-:W2:Y:S03]  /*1ce0*/  LDCU UR38, c[0x0][0x374] ;  /* 0x00006e80ff2677ac */ /* 0x000ea60008000800 */
[----:B------:R-:W-:Y:S02]  /*1cf0*/  ULEA.HI UR4, UR4, UR5, URZ, 0x5 ;  /* 0x0000000504047291 */ /* 0x000fe4000f8f28ff */
[----:B------:R-:W-:-:S02]  /*1d00*/  USEL UR25, UR25, 0x2, UP1 ;  /* 0x0000000219197887 */ /* 0x000fc40008800000 */
[----:B------:R-:W-:Y:S02]  /*1d10*/  USHF.R.S32.HI UR41, URZ, 0x5, UR4 ;  /* 0x00000005ff297899 */ /* 0x000fe40008011404 */
[----:B------:R-:W-:Y:S02]  /*1d20*/  UIADD3 UR4, UPT, UPT, UR6, -0x1, URZ ;  /* 0xffffffff06047890 */ /* 0x000fe4000fffe0ff */
[----:B------:R-:W-:Y:S02]  /*1d30*/  UISETP.LT.U32.AND UP0, UPT, UR41, 0x36, UPT ;  /* 0x000000362900788c */ /* 0x000fe4000bf01070 */
[----:B------:R-:W-:Y:S02]  /*1d40*/  UISETP.GE.U32.AND UP2, UPT, UR4, -0x3f, UPT ;  /* 0xffffffc10400788c */ /* 0x000fe4000bf46070 */
[----:B------:R-:W-:Y:S01]  /*1d50*/  USEL UR40, UR41, 0x36, UP0 ;  /* 0x0000003629287887 */ /* 0x000fe20008000000 */
[----:B------:R-:W-:-:S03]  /*1d60*/  UMOV UR5, URZ ;  /* 0x000000ff00057c82 */ /* 0x000fc60008000000 */
[----:B------:R-:W-:Y:S02]  /*1d70*/  UIADD3 UR21, UPT, UPT, UR40, -0x1, URZ ;  /* 0xffffffff28157890 */ /* 0x000fe4000fffe0ff */
[----:B------:R-:W-:-:S03]  /*1d80*/  UIADD3 UR43, UPT, UPT, UR41, -UR40, URZ ;  /* 0x80000028292b7290 */ /* 0x000fc6000fffe0ff */
[----:B------:R-:W-:-:S04]  /*1d90*/  @UP2 UIADD3 UR21, UPT, UPT, UR40, URZ, URZ ;  /* 0x000000ff28152290 */ /* 0x000fc8000fffe0ff */
[----:B--234-:R-:W-:-:S12]  /*1da0*/  UIADD3 UR21, UPT, UPT, UR21, 0x1, URZ ;  /* 0x0000000115157890 */ /* 0x01cfd8000fffe0ff */
.L_x_43:
[----:B------:R-:W-:Y:S01]  /*1db0*/  UISETP.NE.AND UP0, UPT, UR48, URZ, UPT ;  /* 0x000000ff3000728c */ /* 0x000fe2000bf05270 */
[----:B------:R-:W2:Y:S08]  /*1dc0*/  S2UR UR48, SR_CgaCtaId ;  /* 0x00000000003079c3 */ /* 0x000eb00000008800 */
[----:B------:R-:W-:Y:S05]  /*1dd0*/  BRA.U UP0, `(.L_x_24) ;  /* 0x0000000100347547 */ /* 0x000fea000b800000 */
[----:B------:R-:W3:Y:S01]  /*1de0*/  S2R R0, SR_CgaCtaId ;  /* 0x0000000000007919 */ /* 0x000ee20000008800 */
[----:B------:R-:W-:-:S04]  /*1df0*/  MOV R2, 0x400 ;  /* 0x0000040000027802 */ /* 0x000fc80000000f00 */
[----:B---3--:R-:W-:Y:S02]  /*1e00*/  LEA R0, R0, R2, 0x18 ;  /* 0x0000000200007211 */ /* 0x008fe400078ec0ff */
[----:B------:R-:W-:-:S03]  /*1e10*/  SHF.L.U32 R2, R8, 0x1f, RZ ;  /* 0x0000001f08027819 */ /* 0x000fc600000006ff */
[----:B------:R-:W-:-:S04]  /*1e20*/  IMAD R0, R9, 0x8, R0 ;  /* 0x0000000809007824 */ /* 0x000fc800078e0200 */
[----:B------:R-:W3:Y:S02]  /*1e30*/  SYNCS.PHASECHK.TRANS64.TRYWAIT P0, [R0+URZ+0x3f0], R2 ;  /* 0x0003f002000075a7 */ /* 0x000ee400080011ff */
[----:B---3--:R-:W-:Y:S05]  /*1e40*/  @!P0 BRA `(.L_x_25) ;  /* 0x0000006800c88947 */ /* 0x008fea0003800000 */
.L_x_153:
[----:B------:R-:W-:Y:S01]  /*1e50*/  VIADD R9, R9, 0x1 ;  /* 0x0000000109097836 */ /* 0x000fe20000000000 */
[----:B------:R3:W-:Y:S04]  /*1e60*/  SYNCS.ARRIVE.TRANS64.A1T0 RZ, [R0+URZ+0x3e0], RZ ;  /* 0x0003e0ff00ff79a7 */ /* 0x0007e800081000ff */
[----:B------:R-:W-:-:S04]  /*1e70*/  ISETP.NE.AND P0, PT, R9, 0x2, PT ;  /* 0x000000020900780c */ /* 0x000fc80003f05270 */
[----:B------:R-:W-:Y:S02]  /*1e80*/  SEL R9, R9, RZ, P0 ;  /* 0x000000ff09097207 */ /* 0x000fe40000000000 */
[----:B---3--:R-:W-:-:S04]  /*1e90*/  SEL R0, RZ, 0x1, P0 ;  /* 0x00000001ff007807 */ /* 0x008fc80000000000 */
[----:B------:R-:W-:-:S07]  /*1ea0*/  LOP3.LUT R8, R8, R0, RZ, 0x3c, !PT ;  /* 0x0000000008087212 */ /* 0x000fce00078e3cff */
.L_x_24:
[----:B------:R-:W-:Y:S01]  /*1eb0*/  UMOV UR6, 0x400 ;  /* 0x0000040000067882 */ /* 0x000fe20000000000 */
[----:B------:R-:W-:Y:S01]  /*1ec0*/  SHF.L.U32 R0, R12, 0x1f, RZ ;  /* 0x0000001f0c007819 */ /* 0x000fe200000006ff */
[----:B--2---:R-:W-:Y:S02]  /*1ed0*/  ULEA UR6, UR48, UR6, 0x18 ;  /* 0x0000000630067291 */ /* 0x004fe4000f8ec0ff */
[----:B------:R-:W-:Y:S02]  /*1ee0*/  UISETP.GE.U32.AND UP0, UPT, UR47, 0x3f, UPT ;  /* 0x0000003f2f00788c */ /* 0x000fe4000bf06070 */
[----:B------:R-:W-:Y:S02]  /*1ef0*/  ULEA UR4, UR5, UR6, 0x3 ;  /* 0x0000000605047291 */ /* 0x000fe4000f8e18ff */
[----:B------:R-:W-:Y:S02]  /*1f00*/  USHF.L.U32 UR35, UR46, 0x6, URZ ;  /* 0x000000062e237899 */ /* 0x000fe400080006ff */
[----:B------:R-:W-:Y:S01]  /*1f10*/  ULEA UR11, UR45, UR44, 0x6 ;  /* 0x0000002c2d0b7291 */ /* 0x000fe2000f8e30ff */
[----:B------:R-:W-:-:S04]  /*1f20*/  UMOV UR13, URZ ;  /* 0x000000ff000d7c82 */ /* 0x000fc80008000000 */
[----:B------:R2:W3:Y:S01]  /*1f30*/  SYNCS.PHASECHK.TRANS64.TRYWAIT P0, [UR4+0x1b0], R0 ;  /* 0x0001b000ff0075a7 */ /* 0x0004e20008001104 */
[----:B------:R-:W-:Y:S06]  /*1f40*/  BRA.U !UP0, `(.L_x_26) ;  /* 0x0000000108bc7547 */ /* 0x000fec000b800000 */
[----:B------:R-:W-:Y:S01]  /*1f50*/  UMOV UR7, URZ ;  /* 0x000000ff00077c82 */ /* 0x000fe20008000000 */
[----:B------:R-:W-:-:S05]  /*1f60*/  UMOV UR4, UR5 ;  /* 0x0000000500047c82 */ /* 0x000fca0008000000 */
.L_x_32:
[----:B------:R-:W-:Y:S01]  /*1f70*/  ULEA UR33, UR4, UR6, 0x3 ;  /* 0x0000000604217291 */ /* 0x000fe2000f8e18ff */
[----:B---3--:R-:W-:Y:S01]  /*1f80*/  @!P3 MOV R2, 0x1000 ;  /* 0x000010000002b802 */ /* 0x008fe20000000f00 */
[----:B-1-34-:R-:W-:Y:S10]  /*1f90*/  @P0 BRA `(.L_x_27) ;  /* 0x00000000000c0947 */ /* 0x01aff40003800000 */
[----:B------:R-:W-:-:S04]  /*1fa0*/  SHF.L.U32 R3, R12, 0x1f, RZ ;  /* 0x0000001f0c037819 */ /* 0x000fc800000006ff */
[----:B------:R-:W3:Y:S02]  /*1fb0*/  SYNCS.PHASECHK.TRANS64.TRYWAIT P0, [UR33+0x1b0], R3 ;  /* 0x0001b003ff0075a7 */ /* 0x000ee40008001121 */
[----:B---3--:R-:W-:Y:S05]  /*1fc0*/  @!P0 BRA `(.L_x_28) ;  /* 0x00000068007c8947 */ /* 0x008fea0003800000 */
.L_x_27:
[----:B------:R3:W-:Y:S01]  /*1fd0*/  @!P3 SYNCS.ARRIVE.TRANS64 RZ, [UR33], R2 ;  /* 0x00000002ffffb9a7 */ /* 0x0007e20008000021 */
[----:B------:R-:W-:-:S04]  /*1fe0*/  ULOP3.LUT UR5, UR25, 0x2, URZ, 0xfc, !UPT ;  /* 0x0000000219057892 */ /* 0x000fc8000f8efcff */
[----:B------:R-:W-:-:S09]  /*1ff0*/  UISETP.NE.AND UP0, UPT, UR5, 0x2, UPT ;  /* 0x000000020500788c */ /* 0x000fd2000bf05270 */
[----:B------:R-:W-:Y:S05]  /*2000*/  BRA.U UP0, `(.L_x_29) ;  /* 0x0000000100047547 */ /* 0x000fea000b800000 */
[----:B-1----:R-:W-:Y:S05]  /*2010*/  BPT.TRAP 0x1 ;  /* 0x000000040000795c */ /* 0x002fea0000300000 */
.L_x_29:
[----:B------:R-:W-:Y:S04]  /*2020*/  BSSY.RECONVERGENT B0, `(.L_x_30) ;  /* 0x0000003000007945 */ /* 0x000fe80003800200 */
[----:B------:R-:W-:Y:S05]  /*2030*/  @P2 BRA `(.L_x_31) ;  /* 0x0000000000042947 */ /* 0x000fea0003800000 */
[----:B-1----:R-:W-:Y:S05]  /*2040*/  BPT.TRAP 0x1 ;  /* 0x000000040000795c */ /* 0x002fea0000300000 */
.L_x_31:
[----:B-1----:R-:W-:Y:S05]  /*2050*/  BSYNC.RECONVERGENT B0 ;  /* 0x0000000000007941 */ /* 0x002fea0003800200 */
.L_x_30:
[----:B------:R-:W-:Y:S02]  /*2060*/  UIADD3 UR5, UPT, UPT, UR4, 0x1, URZ ;  /* 0x0000000104057890 */ /* 0x000fe4000fffe0ff */
[----:B------:R-:W-:Y:S02]  /*2070*/  USHF.L.U32 UR34, UR7, 0x5, URZ ;  /* 0x0000000507227899 */ /* 0x000fe400080006ff */
[----:B------:R-:W-:Y:S02]  /*2080*/  UISETP.NE.AND UP0, UPT, UR5, 0x36, UPT ;  /* 0x000000360500788c */ /* 0x000fe4000bf05270 */
[----:B------:R-:W-:Y:S02]  /*2090*/  USHF.L.U32 UR32, UR4, 0xb, URZ ;  /* 0x0000000b04207899 */ /* 0x000fe400080006ff */
[----:B------:R-:W-:Y:S02]  /*20a0*/  USEL UR9, URZ, 0x1, UP0 ;  /* 0x00000001ff097887 */ /* 0x000fe40008000000 */
[----:B------:R-:W-:-:S02]  /*20b0*/  USEL UR5, UR5, URZ, UP0 ;  /* 0x000000ff05057287 */ /* 0x000fc40008000000 */
[----:B------:R-:W-:Y:S02]  /*20c0*/  UIADD3 UR14, UP0, UPT, UR28, 0x180, URZ ;  /* 0x000001801c0e7890 */ /* 0x000fe4000ff1e0ff */
[----:B------:R-:W-:Y:S01]  /*20d0*/  ULEA UR8, UR5, UR6, 0x3 ;  /* 0x0000000605087291 */ /* 0x000fe2000f8e18ff */
[----:B------:R-:W-:Y:S01]  /*20e0*/  LOP3.LUT R12, R12, UR9, RZ, 0x3c, !PT ;  /* 0x000000090c0c7c12 */ /* 0x000fe2000f8e3cff */
[----:B------:R-:W-:Y:S02]  /*20f0*/  UIADD3 UR7, UPT, UPT, UR7, 0x1, URZ ;  /* 0x0000000107077890 */ /* 0x000fe4000fffe0ff */
[----:B------:R-:W-:Y:S01]  /*2100*/  UIADD3 UR16, UP1, UPT, UR28, 0x80, URZ ;  /* 0x000000801c107890 */ /* 0x000fe2000ff3e0ff */
[----:B--2---:R-:W-:Y:S01]  /*2110*/  SHF.L.U32 R0, R12, 0x1f, RZ ;  /* 0x0000001f0c007819 */ /* 0x004fe200000006ff */
[----:B------:R-:W-:Y:S02]  /*2120*/  UIADD3.X UR15, UPT, UPT, URZ, UR29, URZ, UP0, !UPT ;  /* 0x0000001dff0f7290 */ /* 0x000fe400087fe4ff */
[----:B------:R-:W-:Y:S01]  /*2130*/  UISETP.NE.AND UP0, UPT, UR7, UR21, UPT ;  /* 0x000000150700728c */ /* 0x000fe2000bf05270 */
[----:B------:R4:W1:Y:S01]  /*2140*/  SYNCS.PHASECHK.TRANS64.TRYWAIT P0, [UR8+0x1b0], R0 ;  /* 0x0001b000ff0075a7 */ /* 0x0008620008001108 */
[----:B------:R-:W-:-:S02]  /*2150*/  ULOP3.LUT UR8, UR32, UR24, URZ, 0xfc, !UPT ;  /* 0x0000001820087292 */ /* 0x000fc4000f8efcff */
[----:B------:R-:W-:Y:S02]  /*2160*/  UIADD3.X UR17, UPT, UPT, URZ, UR29, URZ, UP1, !UPT ;  /* 0x0000001dff117290 */ /* 0x000fe40008ffe4ff */
[----:B------:R-:W-:Y:S02]  /*2170*/  UIADD3 UR32, UPT, UPT, UR6, 0x2800, UR32 ;  /* 0x0000280006207890 */ /* 0x000fe4000fffe020 */
[----:B------:R-:W-:Y:S01]  /*2180*/  UIADD3 UR8, UPT, UPT, UR6, 0x1d800, UR8 ;  /* 0x0001d80006087890 */ /* 0x000fe2000fffe008 */
[----:B------:R-:W-:Y:S01]  /*2190*/  UMOV UR18, 0x0 ;  /* 0x0000000000127882 */ /* 0x000fe20000000000 */
[----:B------:R-:W-:Y:S01]  /*21a0*/  UMOV UR19, 0x10000000 ;  /* 0x1000000000137882 */ /* 0x000fe20000000000 */
[----:B------:R-:W-:Y:S01]  /*21b0*/  UMOV UR4, 0x30000 ;  /* 0x0003000000047882 */ /* 0x000fe20000000000 */
[----:B------:R-:W-:Y:S01]  /*21c0*/  UMOV UR12, UR36 ;  /* 0x00000024000c7c82 */ /* 0x000fe20008000000 */
[----:B------:R-:W-:Y:S01]  /*21d0*/  UMOV UR9, UR33 ;  /* 0x0000002100097c82 */ /* 0x000fe20008000000 */
[----:B------:R-:W-:Y:S01]  /*21e0*/  UMOV UR10, UR34 ;  /* 0x00000022000a7c82 */ /* 0x000fe20008000000 */
[----:B------:R-:W-:Y:S01]  /*21f0*/  UTMALDG.3D [UR32], [UR16], desc[UR18] ;  /* 0x00001220100075b4 */ /* 0x000fe20008011000 */
[----:B------:R-:W-:Y:S01]  /*2200*/  UMOV UR13, UR21 ;  /* 0x00000015000d7c82 */ /* 0x000fe20008000000 */
[----:B------:R2:W-:Y:S02]  /*2210*/  UTMALDG.3D.MULTICAST [UR8], [UR14], UR4, desc[UR18] ;  /* 0x000012080e0073b4 */ /* 0x0005e40008011804 */
[----:B--2---:R-:W-:Y:S01]  /*2220*/  UMOV UR4, UR5 ;  /* 0x0000000500047c82 */ /* 0x004fe20008000000 */
[----:B------:R-:W-:Y:S05]  /*2230*/  BRA.U UP0, `(.L_x_32) ;  /* 0xfffffffd004c7547 */ /* 0x000fea000b83ffff */
.L_x_26:
[----:B------:R-:W-:Y:S01]  /*2240*/  ULEA UR4, UR5, UR6, 0x3 ;  /* 0x0000000605047291 */ /* 0x000fe2000f8e18ff */
[----:B--2-4-:R-:W-:Y:S01]  /*2250*/  SHF.L.U32 R0, R12, 0x1f, RZ ;  /* 0x0000001f0c007819 */ /* 0x014fe200000006ff */
[----:B------:R-:W-:Y:S01]  /*2260*/  @!P1 SYNCS.ARRIVE.TRANS64.A1T0 RZ, [UR6+0x378], RZ ;  /* 0x000378ffffff99a7 */ /* 0x000fe20008100006 */
[----:B------:R-:W-:-:S06]  /*2270*/  UISETP.GT.AND UP0, UPT, UR41, UR40, UPT ;  /* 0x000000282900728c */ /* 0x000fcc000bf04270 */
[----:B-1-3--:R1:W2:Y:S03]  /*2280*/  SYNCS.PHASECHK.TRANS64.TRYWAIT P0, [UR4+0x1b0], R0 ;  /* 0x0001b000ff0075a7 */ /* 0x00a2a60008001104 */
[----:B------:R-:W-:Y:S05]  /*2290*/  BRA.U !UP0, `(.L_x_33) ;  /* 0x0000000108c07547 */ /* 0x000fea000b800000 */
[----:B------:R-:W-:Y:S01]  /*22a0*/  UIADD3 UR26, UPT, UPT, UR43, UR13, URZ ;  /* 0x0000000d2b1a7290 */ /* 0x000fe2000fffe0ff */
[----:B------:R-:W-:-:S11]  /*22b0*/  UMOV UR4, UR5 ;  /* 0x0000000500047c82 */ /* 0x000fd60008000000 */
.L_x_39:
[----:B------:R-:W-:Y:S01]  /*22c0*/  ULEA UR17, UR4, UR6, 0x3 ;  /* 0x0000000604117291 */ /* 0x000fe2000f8e18ff */
[----:B--2---:R-:W-:Y:S01]  /*22d0*/  @!P3 MOV R2, 0x1000 ;  /* 0x000010000002b802 */ /* 0x004fe20000000f00 */
[----:B--234-:R-:W-:Y:S10]  /*22e0*/  @P0 BRA `(.L_x_34) ;  /* 0x00000000000c0947 */ /* 0x01cff40003800000 */
[----:B------:R-:W-:-:S04]  /*22f0*/  SHF.L.U32 R3, R12, 0x1f, RZ ;  /* 0x0000001f0c037819 */ /* 0x000fc800000006ff */
[----:B------:R-:W2:Y:S02]  /*2300*/  SYNCS.PHASECHK.TRANS64.TRYWAIT P0, [UR17+0x1b0], R3 ;  /* 0x0001b003ff0075a7 */ /* 0x000ea40008001111 */
[----:B--2---:R-:W-:Y:S05]  /*2310*/  @!P0 BRA `(.L_x_35) ;  /* 0x0000006400c08947 */ /* 0x004fea0003800000 */
.L_x_34:
[----:B------:R2:W-:Y:S01]  /*2320*/  @!P3 SYNCS.ARRIVE.TRANS64 RZ, [UR17], R2 ;  /* 0x00000002ffffb9a7 */ /* 0x0005e20008000011 */
[----:B------:R-:W-:-:S04]  /*2330*/  ULOP3.LUT UR5, UR25, 0x2, URZ, 0xfc, !UPT ;  /* 0x0000000219057892 */ /* 0x000fc8000f8efcff */
[----:B------:R-:W-:-:S09]  /*2340*/  UISETP.NE.AND UP0, UPT, UR5, 0x2, UPT ;  /* 0x000000020500788c */ /* 0x000fd2000bf05270 */
[----:B------:R-:W-:Y:S05]  /*2350*/  BRA.U UP0, `(.L_x_36) ;  /* 0x0000000100047547 */ /* 0x000fea000b800000 */
[----:B------:R-:W-:Y:S05]  /*2360*/  BPT.TRAP 0x1 ;  /* 0x000000040000795c */ /* 0x000fea0000300000 */
.L_x_36:
[----:B------:R-:W-:Y:S04]  /*2370*/  BSSY.RECONVERGENT B0, `(.L_x_37) ;  /* 0x0000003000007945 */ /* 0x000fe80003800200 */
[----:B------:R-:W-:Y:S05]  /*2380*/  @P2 BRA `(.L_x_38) ;  /* 0x0000000000042947 */ /* 0x000fea0003800000 */
[----:B------:R-:W-:Y:S05]  /*2390*/  BPT.TRAP 0x1 ;  /* 0x000000040000795c */ /* 0x000fea0000300000 */
.L_x_38:
[----:B------:R-:W-:Y:S05]  /*23a0*/  BSYNC.RECONVERGENT B0 ;  /* 0x0000000000007941 */ /* 0x000fea0003800200 */
.L_x_37:
[----:B------:R-:W-:Y:S02]  /*23b0*/  UIADD3 UR5, UPT, UPT, UR4, 0x1, URZ ;  /* 0x0000000104057890 */ /* 0x000fe4000fffe0ff */
[----:B------:R-:W-:Y:S02]  /*23c0*/  USHF.L.U32 UR18, UR13, 0x5, URZ ;  /* 0x000000050d127899 */ /* 0x000fe400080006ff */
[----:B------:R-:W-:Y:S02]  /*23d0*/  UISETP.NE.AND UP0, UPT, UR5, 0x36, UPT ;  /* 0x000000360500788c */ /* 0x000fe4000bf05270 */
[----:B------:R-:W-:Y:S02]  /*23e0*/  USHF.L.U32 UR16, UR4, 0xb, URZ ;  /* 0x0000000b04107899 */ /* 0x000fe400080006ff */
[----:B------:R-:W-:Y:S02]  /*23f0*/  USEL UR8, URZ, 0x1, UP0 ;  /* 0x00000001ff087887 */ /* 0x000fe40008000000 */
[----:B------:R-:W-:-:S02]  /*2400*/  USEL UR5, UR5, URZ, UP0 ;  /* 0x000000ff05057287 */ /* 0x000fc40008000000 */
[----:B------:R-:W-:Y:S02]  /*2410*/  UIADD3 UR22, UP0, UPT, UR28, 0x180, URZ ;  /* 0x000001801c167890 */ /* 0x000fe4000ff1e0ff */
[----:B------:R-:W-:Y:S01]  /*2420*/  UIADD3 UR13, UPT, UPT, UR13, 0x1, URZ ;  /* 0x000000010d0d7890 */ /* 0x000fe2000fffe0ff */
[----:B------:R-:W-:Y:S01]  /*2430*/  LOP3.LUT R12, R12, UR8, RZ, 0x3c, !PT ;  /* 0x000000080c0c7c12 */ /* 0x000fe2000f8e3cff */
[----:B------:R-:W-:Y:S02]  /*2440*/  UIADD3 UR14, UP1, UPT, UR28, 0x80, URZ ;  /* 0x000000801c0e7890 */ /* 0x000fe4000ff3e0ff */
[----:B------:R-:W-:Y:S01]  /*2450*/  UIADD3.X UR23, UPT, UPT, URZ, UR29, URZ, UP0, !UPT ;  /* 0x0000001dff177290 */ /* 0x000fe200087fe4ff */
[----:B-1----:R-:W-:Y:S01]  /*2460*/  SHF.L.U32 R0, R12, 0x1f, RZ ;  /* 0x0000001f0c007819 */ /* 0x002fe200000006ff */
[----:B------:R-:W-:Y:S02]  /*2470*/  ULOP3.LUT UR8, UR16, UR24, URZ, 0xfc, !UPT ;  /* 0x0000001810087292 */ /* 0x000fe4000f8efcff */
[----:B------:R-:W-:-:S02]  /*2480*/  UISETP.NE.AND UP0, UPT, UR13, UR26, UPT ;  /* 0x0000001a0d00728c */ /* 0x000fc4000bf05270 */
[----:B------:R-:W-:Y:S02]  /*2490*/  ULEA UR7, UR5, UR6, 0x3 ;  /* 0x0000000605077291 */ /* 0x000fe4000f8e18ff */
[----:B------:R-:W-:Y:S02]  /*24a0*/  UIADD3 UR16, UPT, UPT, UR6, 0x2800, UR16 ;  /* 0x0000280006107890 */ /* 0x000fe4000fffe010 */
[----:B------:R-:W-:Y:S02]  /*24b0*/  UIADD3.X UR15, UPT, UPT, URZ, UR29, URZ, UP1, !UPT ;  /* 0x0000001dff0f7290 */ /* 0x000fe40008ffe4ff */
[----:B------:R-:W-:Y:S01]  /*24c0*/  UIADD3 UR8, UPT, UPT, UR6, 0x1d800, UR8 ;  /* 0x0001d80006087890 */ /* 0x000fe2000fffe008 */
[----:B------:R-:W-:Y:S01]  /*24d0*/  UMOV UR30, 0x0 ;  /* 0x00000000001e7882 */ /* 0x000fe20000000000 */
[----:B------:R-:W-:Y:S01]  /*24e0*/  UMOV UR31, 0x10000000 ;  /* 0x10000000001f7882 */ /* 0x000fe20000000000 */
[----:B------:R-:W-:Y:S01]  /*24f0*/  UMOV UR19, UR35 ;  /* 0x0000002300137c82 */ /* 0x000fe20008000000 */
[----:B------:R-:W-:Y:S01]  /*2500*/  UMOV UR20, UR36 ;  /* 0x0000002400147c82 */ /* 0x000fe20008000000 */
[----:B------:R3:W4:Y:S01]  /*2510*/  SYNCS.PHASECHK.TRANS64.TRYWAIT P0, [UR7+0x1b0], R0 ;  /* 0x0001b000ff0075a7 */ /* 0x0007220008001107 */
[----:B------:R-:W-:Y:S01]  /*2520*/  UMOV UR4, 0x30000 ;  /* 0x0003000000047882 */ /* 0x000fe20000000000 */
[----:B------:R-:W-:Y:S01]  /*2530*/  UMOV UR12, UR36 ;  /* 0x00000024000c7c82 */ /* 0x000fe20008000000 */
[----:B------:R-:W-:Y:S01]  /*2540*/  UMOV UR9, UR17 ;  /* 0x0000001100097c82 */ /* 0x000fe20008000000 */
[----:B------:R-:W-:Y:S01]  /*2550*/  UMOV UR10, UR18 ;  /* 0x00000012000a7c82 */ /* 0x000fe20008000000 */
[----:B------:R-:W-:Y:S01]  /*2560*/  UTMALDG.3D [UR16], [UR14], desc[UR30] ;  /* 0x00001e100e0075b4 */ /* 0x000fe20008011000 */
[----:B------:R1:W-:Y:S02]  /*2570*/  UTMALDG.3D.MULTICAST [UR8], [UR22], UR4, desc[UR30] ;  /* 0x00001e08160073b4 */ /* 0x0003e40008011804 */
[----:B-1----:R-:W-:Y:S01]  /*2580*/  UMOV UR4, UR5 ;  /* 0x0000000500047c82 */ /* 0x002fe20008000000 */
[----:B------:R-:W-:Y:S05]  /*2590*/  BRA.U UP0, `(.L_x_39) ;  /* 0xfffffffd00487547 */ /* 0x000fea000b83ffff */
.L_x_33:
[C---:B------:R-:W-:Y:S01]  /*25a0*/  LEA R3, R11.reuse, UR6, 0x3 ;  /* 0x000000060b037c11 */ /* 0x040fe2000f8e18ff */
[----:B------:R-:W-:Y:S01]  /*25b0*/  NOP ;  /* 0x0000000000007918 */ /* 0x000fe20000000000 */
[----:B-1-3--:R-:W-:Y:S02]  /*25c0*/  SHF.L.U32 R0, R10, 0x1f, RZ ;  /* 0x0000001f0a007819 */ /* 0x00afe400000006ff */
[----:B------:R-:W-:Y:S02]  /*25d0*/  LEA R4, R11, UR6, 0x4 ;  /* 0x000000060b047c11 */ /* 0x000fe4000f8e20ff */
[----:B--2-4-:R-:W1:Y:S02]  /*25e0*/  SYNCS.PHASECHK.TRANS64.TRYWAIT P0, [R3+URZ+0x380], R0 ;  /* 0x00038000030075a7 */ /* 0x014e6400080011ff */
[----:B-1----:R-:W-:Y:S05]  /*25f0*/  @!P0 BRA `(.L_x_40) ;  /* 0x0000006400208947 */ /* 0x002fea0003800000 */
.L_x_156:
[----:B------:R-:W2:Y:S01]  /*2600*/  LDS.128 R4, [R4+0x410] ;  /* 0x0004100004047984 */ /* 0x000ea20000000c00 */
[----:B------:R-:W-:Y:S01]  /*2610*/  UISETP.GE.AND UP0, UPT, UR42, 0x1, UPT ;  /* 0x000000012a00788c */ /* 0x000fe2000bf06270 */
[----:B------:R-:W-:Y:S01]  /*2620*/  @!PT LDS RZ, [RZ] ;  /* 0x00000000fffff984 */ /* 0x000fe20000000800 */
[----:B------:R-:W-:Y:S01]  /*2630*/  @!PT LDS RZ, [RZ] ;  /* 0x00000000fffff984 */ /* 0x000fe20000000800 */
[----:B------:R-:W-:Y:S01]  /*2640*/  @!PT LDS RZ, [RZ] ;  /* 0x00000000fffff984 */ /* 0x000fe20000000800 */
[----:B------:R-:W-:Y:S01]  /*2650*/  @!PT LDS RZ, [RZ] ;  /* 0x00000000fffff984 */ /* 0x000fe20000000800 */
[----:B------:R3:W-:Y:S06]  /*2660*/  MEMBAR.ALL.CTA ;  /* 0x0000000000007992 */ /* 0x0007ec0000008000 */
[----:B---3--:R-:W3:Y:S01]  /*2670*/  FENCE.VIEW.ASYNC.S ;  /* 0x00000000000073c6 */ /* 0x008ee20000000000 */
[----:B--2---:R-:W-:-:S13]  /*2680*/  LOP3.LUT P0, RZ, R6, 0x1, RZ, 0xc0, !PT ;  /* 0x0000000106ff7812 */ /* 0x004fda000780c0ff */
[----:B---3--:R-:W-:Y:S01]  /*2690*/  VOTEU.ANY UP1, P0 ;  /* 0x0000000000ff7886 */ /* 0x008fe20000020100 */
[----:B------:R-:W-:-:S13]  /*26a0*/  PLOP3.LUT P0, PT, PT, PT, UP1, 0x80, 0x8 ;  /* 0x000000000008781c */ /* 0x000fda0003f0f018 */
[----:B-1----:R-:W-:Y:S02]  /*26b0*/  @P0 LOP3.LUT R0, R5, 0xffff, RZ, 0xc0, !PT ;  /* 0x0000ffff05000812 */ /* 0x002fe400078ec0ff */
[----:B------:R-:W-:Y:S02]  /*26c0*/  @P0 MOV R2, R4 ;  /* 0x0000000400020202 */ /* 0x000fe40000000f00 */
[----:B------:R-:W-:Y:S01]  /*26d0*/  @P0 R2UR UR7, R0 ;  /* 0x00000000000702ca */ /* 0x000fe200000e0000 */
[----:B------:R-:W-:Y:S01]  /*26e0*/  VIADD R0, R3, 0x390 ;  /* 0x0000039003007836 */ /* 0x000fe20000000000 */
[----:B------:R-:W-:Y:S02]  /*26f0*/  @P0 SHF.R.U32.HI R4, RZ, 0x10, R5 ;  /* 0x00000010ff040819 */ /* 0x000fe40000011605 */
[----:B------:R-:W-:Y:S02]  /*2700*/  @P0 R2UR UR8, R2 ;  /* 0x00000000020802ca */ /* 0x000fe400000e0000 */
[----:B------:R-:W-:-:S02]  /*2710*/  PRMT R0, RZ, 0x654, R0 ;  /* 0x00000654ff007816 */ /* 0x000fc40000000000 */
[----:B------:R-:W-:Y:S02]  /*2720*/  @P0 R2UR UR4, R4 ;  /* 0x00000000040402ca */ /* 0x000fe400000e0000 */
[----:B------:R1:W-:Y:S03]  /*2730*/  SYNCS.ARRIVE.TRANS64.RED.A1T0 RZ, [R0+URZ], RZ ;  /* 0x000000ff00ff79a7 */ /* 0x0003e600081004ff */
[----:B------:R-:W-:-:S04]  /*2740*/  @UP1 UMOV UR27, UR7 ;  /* 0x00000007001b1c82 */ /* 0x000fc80008000000 */
[----:B------:R-:W-:-:S04]  /*2750*/  @UP1 UMOV UR37, UR8 ;  /* 0x0000000800251c82 */ /* 0x000fc80008000000 */
[----:B------:R-:W-:Y:S01]  /*2760*/  @UP1 UMOV UR36, UR4 ;  /* 0x0000000400241c82 */ /* 0x000fe20008000000 */
[----:B------:R-:W-:Y:S05]  /*2770*/  BRA.U !UP0, `(.L_x_41) ;  /* 0x0000000108d47547 */ /* 0x000fea000b800000 */
[----:B------:R-:W2:Y:S01]  /*2780*/  LDCU.128 UR12, c[0x0][0xb10] ;  /* 0x00016200ff0c77ac */ /* 0x000ea20008000c00 */
[----:B------:R-:W3:Y:S01]  /*2790*/  LDCU UR26, c[0x0][0xb20] ;  /* 0x00016400ff1a77ac */ /* 0x000ee20008000800 */
[----:B------:R-:W4:Y:S01]  /*27a0*/  LDCU UR20, c[0x0][0xb0c] ;  /* 0x00016180ff1477ac */ /* 0x000f220008000800 */
[----:B------:R-:W1:Y:S01]  /*27b0*/  LDCU.64 UR10, c[0x0][0xb28] ;  /* 0x00016500ff0a77ac */ /* 0x000e620008000a00 */
[----:B------:R-:W-:Y:S02]  /*27c0*/  UISETP.NE.AND UP3, UPT, UR42, 0x1, UPT ;  /* 0x000000012a00788c */ /* 0x000fe4000bf65270 */
[----:B--2---:R-:W-:Y:S02]  /*27d0*/  UIMAD.WIDE.U32 UR16, UR38, UR15, URZ ;  /* 0x0000000f261072a5 */ /* 0x004fe4000f8e00ff */
[----:B------:R-:W-:Y:S02]  /*27e0*/  UIMAD.WIDE.U32 UR8, UR39, UR12, URZ ;  /* 0x0000000c270872a5 */ /* 0x000fe4000f8e00ff */
[----:B------:R-:W-:-:S02]  /*27f0*/  UISETP.NE.AND UP0, UPT, UR14, 0x1, UPT ;  /* 0x000000010e00788c */ /* 0x000fc4000bf05270 */
[----:B------:R-:W-:Y:S01]  /*2800*/  UIMAD.WIDE.U32 UR22, UR27, UR15, URZ ;  /* 0x0000000f1b1672a5 */ /* 0x000fe2000f8e00ff */
[----:B------:R-:W-:Y:S02]  /*2810*/  UMOV UR16, UR17 ;  /* 0x0000001100107c82 */ /* 0x000fe40008000000 */
[----:B------:R-:W-:Y:S01]  /*2820*/  UMOV UR8, UR9 ;  /* 0x0000000900087c82 */ /* 0x000fe20008000000 */
[----:B---3--:R-:W-:Y:S02]  /*2830*/  USHF.R.U32.HI UR16, URZ, UR26, UR16 ;  /* 0x0000001aff107299 */ /* 0x008fe40008011610 */
[----:B----4-:R-:W-:Y:S02]  /*2840*/  UISETP.NE.AND UP2, UPT, UR20, 0x1, UPT ;  /* 0x000000011400788c */ /* 0x010fe4000bf45270 */
[----:B------:R-:W-:Y:S02]  /*2850*/  USHF.R.U32.HI UR8, URZ, UR13, UR8 ;  /* 0x0000000dff087299 */ /* 0x000fe40008011608 */
[----:B------:R-:W-:-:S02]  /*2860*/  USEL UR7, UR38, UR16, !UP0 ;  /* 0x0000001026077287 */ /* 0x000fc4000c000000 */
[----:B------:R-:W-:Y:S02]  /*2870*/  USEL UR8, UR39, UR8, !UP2 ;  /* 0x0000000827087287 */ /* 0x000fe4000d000000 */
[----:B-1----:R-:W-:Y:S01]  /*2880*/  UIMAD.WIDE.U32 UR16, UR7, UR10, URZ ;  /* 0x0000000a071072a5 */ /* 0x002fe2000f8e00ff */
[----:B------:R-:W-:Y:S01]  /*2890*/  UMOV UR4, UR23 ;  /* 0x0000001700047c82 */ /* 0x000fe20008000000 */
[----:B------:R-:W-:Y:S02]  /*28a0*/  UIMAD.WIDE.U32 UR18, UR37, UR12, URZ ;  /* 0x0000000c251272a5 */ /* 0x000fe4000f8e00ff */
[----:B------:R-:W-:-:S03]  /*28b0*/  UIMAD.WIDE.U32 UR22, UR8, UR10, URZ ;  /* 0x0000000a081672a5 */ /* 0x000fc6000f8e00ff */
[----:B------:R-:W-:Y:S01]  /*28c0*/  UMOV UR16, UR17 ;  /* 0x0000001100107c82 */ /* 0x000fe20008000000 */
[----:B------:R-:W-:Y:S02]  /*28d0*/  USHF.R.U32.HI UR4, URZ, UR26, UR4 ;  /* 0x0000001aff047299 */ /* 0x000fe40008011604 */
[----:B------:R-:W-:Y:S01]  /*28e0*/  @UP3 USHF.R.U32.HI UR7, URZ, UR11, UR16 ;  /* 0x0000000bff073299 */ /* 0x000fe20008011610 */
[----:B------:R-:W-:Y:S01]  /*28f0*/  UMOV UR18, UR19 ;  /* 0x0000001300127c82 */ /* 0x000fe20008000000 */
[----:B------:R-:W-:Y:S01]  /*2900*/  UMOV UR22, UR23 ;  /* 0x0000001700167c82 */ /* 0x000fe20008000000 */
[----:B------:R-:W-:Y:S02]  /*2910*/  USHF.R.U32.HI UR13, URZ, UR13, UR18 ;  /* 0x0000000dff0d7299 */ /* 0x000fe40008011612 */
[----:B------:R-:W-:Y:S02]  /*2920*/  USEL UR4, UR27, UR4, !UP0 ;  /* 0x000000041b047287 */ /* 0x000fe4000c000000 */
[----:B------:R-:W-:-:S02]  /*2930*/  @UP3 USHF.R.U32.HI UR8, URZ, UR11, UR22 ;  /* 0x0000000bff083299 */ /* 0x000fc40008011616 */
[----:B------:R-:W-:Y:S02]  /*2940*/  UIMAD UR9, UR42, UR7, URZ ;  /* 0x000000072a0972a4 */ /* 0x000fe4000f8e02ff */
[----:B------:R-:W-:Y:S02]  /*2950*/  USEL UR7, UR37, UR13, !UP2 ;  /* 0x0000000d25077287 */ /* 0x000fe4000d000000 */
[----:B------:R-:W-:Y:S02]  /*2960*/  UIMAD UR12, UR42, UR8, URZ ;  /* 0x000000082a0c72a4 */ /* 0x000fe4000f8e02ff */
[----:B------:R-:W-:Y:S02]  /*2970*/  UISETP.GE.AND UP0, UPT, UR4, UR9, UPT ;  /* 0x000000090400728c */ /* 0x000fe4000bf06270 */
[----:B------:R-:W-:Y:S02]  /*2980*/  UIMAD.WIDE.U32 UR16, UR4, UR10, URZ ;  /* 0x0000000a041072a5 */ /* 0x000fe4000f8e00ff */
[----:B------:R-:W-:-:S02]  /*2990*/  UISETP.GE.OR UP0, UPT, UR7, UR12, UP0 ;  /* 0x0000000c0700728c */ /* 0x000fc40008706670 */
[----:B------:R-:W-:Y:S02]  /*29a0*/  UIMAD.WIDE.U32 UR12, UR7, UR10, URZ ;  /* 0x0000000a070c72a5 */ /* 0x000fe4000f8e00ff */
[----:B------:R-:W-:Y:S01]  /*29b0*/  UIADD3 UR15, UPT, UPT, -UR4, URZ, URZ ;  /* 0x000000ff040f7290 */ /* 0x000fe2000fffe1ff */
[----:B------:R-:W-:Y:S01]  /*29c0*/  UMOV UR10, UR17 ;  /* 0x00000011000a7c82 */ /* 0x000fe20008000000 */
[----:B------:R-:W-:Y:S02]  /*29d0*/  UIADD3 UR12, UPT, UPT, -UR7, URZ, URZ ;  /* 0x000000ff070c7290 */ /* 0x000fe4000fffe1ff */
[----:B------:R-:W-:-:S03]  /*29e0*/  USHF.R.U32.HI UR10, URZ, UR11, UR10 ;  /* 0x0000000bff0a7299 */ /* 0x000fc6000801160a */
[----:B------:R-:W-:Y:S01]  /*29f0*/  @!UP0 UMOV UR9, UR13 ;  /* 0x0000000d00098c82 */ /* 0x000fe20008000000 */
[----:B------:R-:W-:Y:S02]  /*2a00*/  UIMAD UR15, UR14, UR15, UR27 ;  /* 0x0000000f0e0f72a4 */ /* 0x000fe4000f8e021b */
[----:B------:R-:W-:Y:S02]  /*2a10*/  USEL UR10, UR4, UR10, !UP3 ;  /* 0x0000000a040a7287 */ /* 0x000fe4000d800000 */
[----:B------:R-:W-:Y:S02]  /*2a20*/  @!UP0 USHF.R.U32.HI UR9, URZ, UR11, UR9 ;  /* 0x0000000bff098299 */ /* 0x000fe40008011609 */
[----:B------:R-:W-:Y:S02]  /*2a30*/  UIADD3 UR11, UPT, UPT, -UR10, URZ, URZ ;  /* 0x000000ff0a0b7290 */ /* 0x000fe4000fffe1ff */
[----:B------:R-:W-:Y:S02]  /*2a40*/  @!UP0 USEL UR9, UR7, UR9, !UP3 ;  /* 0x0000000907098287 */ /* 0x000fe4000d800000 */
[----:B------:R-:W-:-:S02]  /*2a50*/  UIMAD UR11, UR42, UR11, UR4 ;  /* 0x0000000b2a0b72a4 */ /* 0x000fc4000f8e0204 */
[----:B------:R-:W-:Y:S02]  /*2a60*/  @!UP0 UIADD3 UR10, UPT, UPT, UR10, -UR9, URZ ;  /* 0x800000090a0a8290 */ /* 0x000fe4000fffe0ff */
[----:B------:R-:W-:Y:S02]  /*2a70*/  @!UP0 UIMAD UR9, UR11, UR8, UR9 ;  /* 0x000000080b0982a4 */ /* 0x000fe4000f8e0209 */
[----:B------:R-:W-:Y:S02]  /*2a80*/  @!UP0 UIMAD UR4, UR42, UR10, UR7 ;  /* 0x0000000a2a0482a4 */ /* 0x000fe4000f8e0207 */
[----:B------:R-:W-:Y:S02]  /*2a90*/  UIMAD UR8, UR20, UR12, UR37 ;  /* 0x0000000c140872a4 */ /* 0x000fe4000f8e0225 */
[----:B------:R-:W-:Y:S01]  /*2aa0*/  UIMAD UR27, UR4, UR14, UR15 ;  /* 0x0000000e041b72a4 */ /* 0x000fe2000f8e020f */
[----:B------:R-:W-:Y:S02]  /*2ab0*/  @!UP0 UMOV UR7, UR9 ;  /* 0x0000000900078c82 */ /* 0x000fe40008000000 */
[----:B------:R-:W-:-:S12]  /*2ac0*/  UIMAD UR37, UR7, UR20, UR8 ;  /* 0x00000014072572a4 */ /* 0x000fd8000f8e0208 */
.L_x_41:
[----:B------:R-:W2:Y:S02]  /*2ad0*/  LDCU UR4, c[0x0][0xb30] ;  /* 0x00016600ff0477ac */ /* 0x000ea40008000800 */
[----:B--2---:R-:W-:-:S09]  /*2ae0*/  UISETP.NE.AND UP0, UPT, UR4, 0x1, UPT ;  /* 0x000000010400788c */ /* 0x004fd2000bf05270 */
[----:B------:R-:W-:Y:S05]  /*2af0*/  BRA.U UP0, `(.L_x_42) ;  /* 0x0000000100447547 */ /* 0x000fea000b800000 */
[----:B------:R-:W2:Y:S01]  /*2b00*/  LDCU.128 UR12, c[0x0][0xb10] ;  /* 0x00016200ff0c77ac */ /* 0x000ea20008000c00 */
[----:B------:R-:W3:Y:S01]  /*2b10*/  LDCU UR16, c[0x0][0xb0c] ;  /* 0x00016180ff1077ac */ /* 0x000ee20008000800 */
[----:B------:R-:W4:Y:S01]  /*2b20*/  LDCU UR17, c[0x0][0xb20] ;  /* 0x00016400ff1177ac */ /* 0x000f220008000800 */
[----:B--2---:R-:W-:Y:S02]  /*2b30*/  UIMAD.WIDE.U32 UR10, UR37, UR12, URZ ;  /* 0x0000000c250a72a5 */ /* 0x004fe4000f8e00ff */
[----:B------:R-:W-:Y:S02]  /*2b40*/  UIMAD.WIDE.U32 UR8, UR27, UR15, URZ ;  /* 0x0000000f1b0872a5 */ /* 0x000fe4000f8e00ff */
[----:B---3--:R-:W-:Y:S02]  /*2b50*/  UISETP.NE.AND UP2, UPT, UR16, 0x1, UPT ;  /* 0x000000011000788c */ /* 0x008fe4000bf45270 */
[----:B------:R-:W-:Y:S01]  /*2b60*/  UISETP.NE.AND UP0, UPT, UR14, 0x1, UPT ;  /* 0x000000010e00788c */ /* 0x000fe2000bf05270 */
[----:B------:R-:W-:-:S02]  /*2b70*/  UMOV UR7, UR11 ;  /* 0x0000000b00077c82 */ /* 0x000fc40008000000 */
[----:B------:R-:W-:Y:S01]  /*2b80*/  UMOV UR4, UR9 ;  /* 0x0000000900047c82 */ /* 0x000fe20008000000 */
[----:B------:R-:W-:Y:S02]  /*2b90*/  USHF.R.U32.HI UR7, URZ, UR13, UR7 ;  /* 0x0000000dff077299 */ /* 0x000fe40008011607 */
[----:B----4-:R-:W-:Y:S02]  /*2ba0*/  USHF.R.U32.HI UR4, URZ, UR17, UR4 ;  /* 0x00000011ff047299 */ /* 0x010fe40008011604 */
[----:B------:R-:W-:Y:S02]  /*2bb0*/  USEL UR7, UR37, UR7, !UP2 ;  /* 0x0000000725077287 */ /* 0x000fe4000d000000 */
[----:B------:R-:W-:-:S04]  /*2bc0*/  USEL UR4, UR27, UR4, !UP0 ;  /* 0x000000041b047287 */ /* 0x000fc8000c000000 */
[----:B------:R-:W-:Y:S02]  /*2bd0*/  UIADD3 UR8, UPT, UPT, UR7, -UR4, URZ ;  /* 0x8000000407087290 */ /* 0x000fe4000fffe0ff */
[----:B------:R-:W-:Y:S02]  /*2be0*/  UIADD3 UR4, UPT, UPT, -UR7, UR4, URZ ;  /* 0x0000000407047290 */ /* 0x000fe4000fffe1ff */
[----:B------:R-:W-:Y:S02]  /*2bf0*/  UIMAD UR27, UR8, UR14, UR27 ;  /* 0x0000000e081b72a4 */ /* 0x000fe4000f8e021b */
[----:B------:R-:W-:-:S12]  /*2c00*/  UIMAD UR37, UR4, UR16, UR37 ;  /* 0x00000010042572a4 */ /* 0x000fd8000f8e0225 */
.L_x_42:
[----:B------:R-:W-:Y:S01]  /*2c10*/  VIADD R11, R11, 0x1 ;  /* 0x000000010b0b7836 */ /* 0x000fe20000000000 */
[----:B------:R-:W-:Y:S01]  /*2c20*/  PLOP3.LUT P1, PT, PT, PT, PT, 0x80, 0x8 ;  /* 0x000000000008781c */ /* 0x000fe20003f2f070 */
[----:B------:R-:W-:Y:S02]  /*2c30*/  UIADD3 UR46, UPT, UPT, UR37, UR60, URZ ;  /* 0x0000003c252e7290 */ /* 0x000fe4000fffe0ff */
[----:B------:R-:W-:Y:S01]  /*2c40*/  UIADD3 UR45, UPT, UPT, UR27, UR57, URZ ;  /* 0x000000391b2d7290 */ /* 0x000fe2000fffe0ff */
[----:B------:R-:W-:-:S04]  /*2c50*/  ISETP.NE.AND P0, PT, R11, 0x2, PT ;  /* 0x000000020b00780c */ /* 0x000fc80003f05270 */
[----:B-1----:R-:W-:Y:S02]  /*2c60*/  SEL R0, RZ, 0x1, P0 ;  /* 0x00000001ff007807 */ /* 0x002fe40000000000 */
[----:B------:R-:W-:Y:S02]  /*2c70*/  SEL R11, R11, RZ, P0 ;  /* 0x000000ff0b0b7207 */ /* 0x000fe40000000000 */
[----:B------:R-:W-:Y:S01]  /*2c80*/  LOP3.LUT R10, R10, R0, RZ, 0x3c, !PT ;  /* 0x000000000a0a7212 */ /* 0x000fe200078e3cff */
[----:B------:R-:W-:Y:S06]  /*2c90*/  BRA.U UP1, `(.L_x_43) ;  /* 0xfffffff101447547 */ /* 0x000fec000b83ffff */
[----:B------:R-:W-:Y:S01]  /*2ca0*/  UIADD3 UR7, UPT, UPT, UR6, 0x1b0, URZ ;  /* 0x000001b006077890 */ /* 0x000fe2000fffe0ff */
[----:B------:R-:W-:-:S03]  /*2cb0*/  SHF.L.U32 R2, R12, 0x1f, RZ ;  /* 0x0000001f0c027819 */ /* 0x000fc600000006ff */
[----:B------:R-:W-:-:S09]  /*2cc0*/  ULEA UR4, UR5, UR7, 0x3 ;  /* 0x0000000705047291 */ /* 0x000fd2000f8e18ff */
[----:B------:R-:W1:Y:S02]  /*2cd0*/  SYNCS.PHASECHK.TRANS64.TRYWAIT P0, [UR4], R2 ;  /* 0x00000002ff0075a7 */ /* 0x000e640008001104 */
[----:B-1----:R-:W-:Y:S05]  /*2ce0*/  @!P0 BRA `(.L_x_44) ;  /* 0x0000005c00788947 */ /* 0x002fea0003800000 */
.L_x_158:
[----:B------:R-:W-:-:S04]  /*2cf0*/  UIADD3 UR4, UPT, UPT, UR5, 0x1, URZ ;  /* 0x0000000105047890 */ /* 0x000fc8000fffe0ff */
[----:B------:R-:W-:-:S04]  /*2d00*/  UISETP.NE.AND UP0, UPT, UR4, 0x36, UPT ;  /* 0x000000360400788c */ /* 0x000fc8000bf05270 */
[----:B------:R-:W-:Y:S02]  /*2d10*/  USEL UR6, URZ, 0x1, UP0 ;  /* 0x00000001ff067887 */ /* 0x000fe40008000000 */
[----:B------:R-:W-:-:S04]  /*2d20*/  USEL UR4, UR4, URZ, UP0 ;  /* 0x000000ff04047287 */ /* 0x000fc80008000000 */
[----:B------:R-:W-:Y:S01]  /*2d30*/  ULEA UR5, UR4, UR7, 0x3 ;  /* 0x0000000704057291 */ /* 0x000fe2000f8e18ff */
[----:B-1----:R-:W-:-:S04]  /*2d40*/  LOP3.LUT R2, R12, UR6, RZ, 0x3c, !PT ;  /* 0x000000060c027c12 */ /* 0x002fc8000f8e3cff */
[----:B------:R-:W-:-:S04]  /*2d50*/  SHF.L.U32 R3, R2, 0x1f, RZ ;  /* 0x0000001f02037819 */ /* 0x000fc800000006ff */
[----:B------:R-:W1:Y:S02]  /*2d60*/  SYNCS.PHASECHK.TRANS64.TRYWAIT P0, [UR5], R3 ;  /* 0x00000003ff0075a7 */ /* 0x000e640008001105 */
[----:B-1----:R-:W-:Y:S05]  /*2d70*/  @!P0 BRA `(.L_x_45) ;  /* 0x0000005c006c8947 */ /* 0x002fea0003800000 */
.L_x_160:
[----:B------:R-:W-:-:S04]  /*2d80*/  UIADD3 UR4, UPT, UPT, UR4, 0x1, URZ ;  /* 0x0000000104047890 */ /* 0x000fc8000fffe0ff */
[----:B------:R-:W-:-:S04]  /*2d90*/  UISETP.NE.AND UP0, UPT, UR4, 0x36, UPT ;  /* 0x000000360400788c */ /* 0x000fc8000bf05270 */
[----:B------:R-:W-:Y:S02]  /*2da0*/  USEL UR6, URZ, 0x1, UP0 ;  /* 0x00000001ff067887 */ /* 0x000fe40008000000 */
[----:B------:R-:W-:-:S04]  /*2db0*/  USEL UR4, UR4, URZ, UP0 ;  /* 0x000000ff04047287 */ /* 0x000fc80008000000 */
[----:B------:R-:W-:Y:S01]  /*2dc0*/  ULEA UR5, UR4, UR7, 0x3 ;  /* 0x0000000704057291 */ /* 0x000fe2000f8e18ff */
[----:B------:R-:W-:-:S04]  /*2dd0*/  LOP3.LUT R2, R2, UR6, RZ, 0x3c, !PT ;  /* 0x0000000602027c12 */ /* 0x000fc8000f8e3cff */
[----:B-1----:R-:W-:-:S04]  /*2de0*/  SHF.L.U32 R3, R2, 0x1f, RZ ;  /* 0x0000001f02037819 */ /* 0x002fc800000006ff */
[----:B------:R-:W1:Y:S02]  /*2df0*/  SYNCS.PHASECHK.TRANS64.TRYWAIT P0, [UR5], R3 ;  /* 0x00000003ff0075a7 */ /* 0x000e640008001105 */
[----:B-1----:R-:W-:Y:S05]  /*2e00*/  @!P0 BRA `(.L_x_46) ;  /* 0x0000005c00608947 */ /* 0x002fea0003800000 */
.L_x_162:
        /* <DEDUP_REMOVED lines=9> */
.L_x_164:
        /* <DEDUP_REMOVED lines=9> */
.L_x_166:
        /* <DEDUP_REMOVED lines=9> */
.L_x_168:
        /* <DEDUP_REMOVED lines=9> */
.L_x_170:
        /* <DEDUP_REMOVED lines=9> */
.L_x_172:
        /* <DEDUP_REMOVED lines=9> */
.L_x_174:
        /* <DEDUP_REMOVED lines=9> */
.L_x_176:
        /* <DEDUP_REMOVED lines=9> */
.L_x_178:
        /* <DEDUP_REMOVED lines=9> */
.L_x_180:
        /* <DEDUP_REMOVED lines=9> */
.L_x_182:
        /* <DEDUP_REMOVED lines=9> */
.L_x_184:
        /* <DEDUP_REMOVED lines=9> */
.L_x_186:
        /* <DEDUP_REMOVED lines=9> */
.L_x_188:
        /* <DEDUP_REMOVED lines=9> */
.L_x_190:
        /* <DEDUP_REMOVED lines=9> */
.L_x_192:
        /* <DEDUP_REMOVED lines=9> */
.L_x_194:
        /* <DEDUP_REMOVED lines=9> */
.L_x_196:
        /* <DEDUP_REMOVED lines=9> */
.L_x_198:
        /* <DEDUP_REMOVED lines=9> */
.L_x_200:
        /* <DEDUP_REMOVED lines=9> */
.L_x_202:
        /* <DEDUP_REMOVED lines=9> */
.L_x_204:
        /* <DEDUP_REMOVED lines=9> */
.L_x_206:
        /* <DEDUP_REMOVED lines=9> */
.L_x_208:
        /* <DEDUP_REMOVED lines=9> */
.L_x_210:
        /* <DEDUP_REMOVED lines=9> */
.L_x_212:
        /* <DEDUP_REMOVED lines=9> */
.L_x_214:
        /* <DEDUP_REMOVED lines=9> */
.L_x_216:
        /* <DEDUP_REMOVED lines=9> */
.L_x_218:
        /* <DEDUP_REMOVED lines=9> */
.L_x_220:
        /* <DEDUP_REMOVED lines=9> */
.L_x_222:
        /* <DEDUP_REMOVED lines=9> */
.L_x_224:
        /* <DEDUP_REMOVED lines=9> */
.L_x_226:
        /* <DEDUP_REMOVED lines=9> */
.L_x_228:
        /* <DEDUP_REMOVED lines=9> */
.L_x_230:
        /* <DEDUP_REMOVED lines=9> */
.L_x_232:
        /* <DEDUP_REMOVED lines=9> */
.L_x_234:
        /* <DEDUP_REMOVED lines=9> */
.L_x_236:
        /* <DEDUP_REMOVED lines=9> */
.L_x_238:
        /* <DEDUP_REMOVED lines=9> */
.L_x_240:
        /* <DEDUP_REMOVED lines=9> */
.L_x_242:
        /* <DEDUP_REMOVED lines=9> */
.L_x_244:
        /* <DEDUP_REMOVED lines=9> */
.L_x_246:
        /* <DEDUP_REMOVED lines=9> */
.L_x_248:
        /* <DEDUP_REMOVED lines=9> */
.L_x_250:
        /* <DEDUP_REMOVED lines=9> */
.L_x_252:
        /* <DEDUP_REMOVED lines=9> */
.L_x_254:
        /* <DEDUP_REMOVED lines=9> */
.L_x_256:
        /* <DEDUP_REMOVED lines=9> */
.L_x_258:
        /* <DEDUP_REMOVED lines=9> */
.L_x_260:
        /* <DEDUP_REMOVED lines=9> */
.L_x_262:
[----:B------:R-:W-:-:S04]  /*4a30*/  UIADD3 UR4, UPT, UPT, UR4, 0x1, URZ ;  /* 0x0000000104047890 */ /* 0x000fc8000fffe0ff */
[----:B------:R-:W-:-:S04]  /*4a40*/  UISETP.NE.AND UP0, UPT, UR4, 0x36, UPT ;  /* 0x000000360400788c */ /* 0x000fc8000bf05270 */
[----:B------:R-:W-:Y:S02]  /*4a50*/  USEL UR5, URZ, 0x1, UP0 ;  /* 0x00000001ff057887 */ /* 0x000fe40008000000 */
[----:B------:R-:W-:-:S04]  /*4a60*/  USEL UR4, UR4, URZ, UP0 ;  /* 0x000000ff04047287 */ /* 0x000fc80008000000 */
[----:B------:R-:W-:Y:S01]  /*4a70*/  ULEA UR4, UR4, UR7, 0x3 ;  /* 0x0000000704047291 */ /* 0x000fe2000f8e18ff */
[----:B------:R-:W-:-:S04]  /*4a80*/  LOP3.LUT R2, R2, UR5, RZ, 0x3c, !PT ;  /* 0x0000000502027c12 */ /* 0x000fc8000f8e3cff */
[----:B------:R-:W-:Y:S01]  /*4a90*/  SHF.L.U32 R2, R2, 0x1f, RZ ;  /* 0x0000001f02027819 */ /* 0x000fe200000006ff */
[----:B-1----:R-:W-:-:S07]  /*4aa0*/  IMAD.U32 R0, RZ, RZ, UR4 ;  /* 0x00000004ff007e24 */ /* 0x002fce000f8e00ff */
.L_x_97:
[----:B-1----:R1:W2:Y:S02]  /*4ab0*/  SYNCS.PHASECHK.TRANS64.TRYWAIT P0, [R0+URZ], R2 ;  /* 0x00000002000075a7 */ /* 0x0022a400080011ff */
[----:B--2---:R-:W-:Y:S05]  /*4ac0*/  @!P0 NANOSLEEP.SYNCS 0x989680 ;  /* 0x009896800000895d */ /* 0x004fea0003900000 */
[----:B------:R-:W2:Y:S02]  /*4ad0*/  @!P0 SYNCS.PHASECHK.TRANS64 P0, [R0+URZ], R2 ;  /* 0x00000002000085a7 */ /* 0x000ea400080010ff */
[----:B--2---:R-:W-:Y:S05]  /*4ae0*/  @P0 EXIT ;  /* 0x000000000000094d */ /* 0x004fea0003800000 */
[----:B------:R-:W-:Y:S05]  /*4af0*/  BRA `(.L_x_97) ;  /* 0xfffffffc00ec7947 */ /* 0x000fea000383ffff */
.L_x_23:
[----:B------:R-:W-:-:S04]  /*4b00*/  UISETP.NE.AND UP0, UPT, UR48, URZ, UPT ;  /* 0x000000ff3000728c */ /* 0x000fc8000bf05270 */
[----:B------:R-:W-:-:S09]  /*4b10*/  UISETP.NE.OR UP0, UPT, UR18, 0x1, UP0 ;  /* 0x000000011200788c */ /* 0x000fd20008705670 */
[----:B------:R-:W-:Y:S05]  /*4b20*/  BRA.U UP0, `(.L_x_98) ;  /* 0x0000000500487547 */ /* 0x000fea000b800000 */
[----:B------:R-:W-:Y:S01]  /*4b30*/  ISETP.GE.U32.AND P2, PT, R0, 0x2, PT ;  /* 0x000000020000780c */ /* 0x000fe20003f46070 */
[----:B------:R-:W-:Y:S01]  /*4b40*/  IMAD.MOV.U32 R12, RZ, RZ, 0x1 ;  /* 0x00000001ff0c7424 */ /* 0x000fe200078e00ff */
[----:B------:R-:W-:Y:S02]  /*4b50*/  CS2R R10, SRZ ;  /* 0x00000000000a7805 */ /* 0x000fe4000001ff00 */
[----:B------:R-:W-:Y:S01]  /*4b60*/  CS2R R8, SRZ ;  /* 0x0000000000087805 */ /* 0x000fe2000001ff00 */
[----:B------:R-:W-:Y:S01]  /*4b70*/  UMOV UR6, 0x400 ;  /* 0x0000040000067882 */ /* 0x000fe20000000000 */
[----:B------:R-:W-:Y:S01]  /*4b80*/  UMOV UR5, URZ ;  /* 0x000000ff00057c82 */ /* 0x000fe20008000000 */
[----:B------:R-:W-:-:S12]  /*4b90*/  ULEA UR6, UR48, UR6, 0x18 ;  /* 0x0000000630067291 */ /* 0x000fd8000f8ec0ff */
.L_x_102:
[----:B------:R-:W-:Y:S02]  /*4ba0*/  LEA R2, R8, UR6, 0x3 ;  /* 0x0000000608027c11 */ /* 0x000fe4000f8e18ff */
[----:B------:R-:W-:-:S03]  /*4bb0*/  SHF.L.U32 R4, R9, 0x1f, RZ ;  /* 0x0000001f09047819 */ /* 0x000fc600000006ff */
[----:B------:R-:W-:Y:S01]  /*4bc0*/  VIADD R5, R2, 0x3f0 ;  /* 0x000003f002057836 */ /* 0x000fe20000000000 */
[----:B------:R-:W2:Y:S02]  /*4bd0*/  SYNCS.PHASECHK.TRANS64.TRYWAIT P0, [R2+URZ+0x3e0], R4 ;  /* 0x0003e004020075a7 */ /* 0x000ea400080011ff */
[----:B--2---:R-:W-:Y:S05]  /*4be0*/  @!P0 BRA `(.L_x_99) ;  /* 0x0000005000b08947 */ /* 0x004fea0003800000 */
.L_x_263:
[----:B------:R-:W-:Y:S01]  /*4bf0*/  ULEA UR4, UR5, UR6, 0x3 ;  /* 0x0000000605047291 */ /* 0x000fe2000f8e18ff */
[----:B--2---:R-:W-:Y:S01]  /*4c00*/  PRMT R2, RZ, 0x654, R5 ;  /* 0x00000654ff027816 */ /* 0x004fe20000000005 */
[----:B------:R-:W-:Y:S01]  /*4c10*/  @!P2 IMAD.MOV.U32 R4, RZ, RZ, 0x10 ;  /* 0x00000010ff04a424 */ /* 0x000fe200078e00ff */
[----:B------:R-:W-:Y:S01]  /*4c20*/  SHF.L.U32 R5, R12, 0x1f, RZ ;  /* 0x0000001f0c057819 */ /* 0x000fe200000006ff */
[----:B------:R-:W-:Y:S01]  /*4c30*/  UIADD3 UR7, UPT, UPT, UR4, 0x380, URZ ;  /* 0x0000038004077890 */ /* 0x000fe2000fffe0ff */
[----:B------:R2:W-:Y:S05]  /*4c40*/  SYNCS.ARRIVE.TRANS64.RED.A1T0 RZ, [R2+URZ], RZ ;  /* 0x000000ff02ff79a7 */ /* 0x0005ea00081004ff */
[----:B------:R-:W-:Y:S01]  /*4c50*/  IMAD.U32 R6, RZ, RZ, UR7 ;  /* 0x00000007ff067e24 */ /* 0x000fe2000f8e00ff */
[----:B------:R-:W3:Y:S04]  /*4c60*/  SYNCS.PHASECHK.TRANS64.TRYWAIT P0, [UR4+0x390], R5 ;  /* 0x00039005ff0075a7 */ /* 0x000ee80008001104 */
[----:B------:R-:W-:Y:S01]  /*4c70*/  PRMT R6, R0, 0x654, R6 ;  /* 0x0000065400067816 */ /* 0x000fe20000000006 */
[----:B--23--:R-:W-:Y:S06]  /*4c80*/  @!P0 BRA `(.L_x_100) ;  /* 0x00000050009c8947 */ /* 0x00cfec0003800000 */
.L_x_265:
[----:B------:R-:W-:Y:S01]  /*4c90*/  ULEA UR8, UR5, UR6, 0x4 ;  /* 0x0000000605087291 */ /* 0x000fe2000f8e20ff */
[----:B------:R-:W-:Y:S01]  /*4ca0*/  SEL R3, R6, R3, !P2 ;  /* 0x0000000306037207 */ /* 0x000fe20005000000 */
[----:B------:R-:W-:Y:S01]  /*4cb0*/  UIADD3 UR9, UPT, UPT, UR4, 0x380, URZ ;  /* 0x0000038004097890 */ /* 0x000fe2000fffe0ff */
[----:B--2---:R-:W-:Y:S01]  /*4cc0*/  LEA R2, R11, UR6, 0x3 ;  /* 0x000000060b027c11 */ /* 0x004fe2000f8e18ff */
[----:B------:R-:W-:Y:S01]  /*4cd0*/  UIADD3 UR8, UPT, UPT, UR8, 0x410, URZ ;  /* 0x0000041008087890 */ /* 0x000fe2000fffe0ff */
[----:B------:R2:W-:Y:S01]  /*4ce0*/  @!P2 SYNCS.ARRIVE.TRANS64.RED RZ, [R3+URZ], R4 ;  /* 0x0000000403ffa9a7 */ /* 0x0005e200080004ff */
[----:B------:R-:W-:Y:S01]  /*4cf0*/  UIADD3 UR4, UPT, UPT, UR5, 0x1, URZ ;  /* 0x0000000105047890 */ /* 0x000fe2000fffe0ff */
[----:B------:R-:W-:-:S03]  /*4d00*/  VIADD R8, R8, 0x1 ;  /* 0x0000000108087836 */ /* 0x000fc60000000000 */
[----:B------:R-:W-:Y:S02]  /*4d10*/  UISETP.NE.AND UP0, UPT, UR4, 0x2, UPT ;  /* 0x000000020400788c */ /* 0x000fe4000bf05270 */
[----:B------:R-:W-:Y:S01]  /*4d20*/  ISETP.NE.AND P0, PT, R8, 0x2, PT ;  /* 0x000000020800780c */ /* 0x000fe20003f05270 */
[----:B------:R-:W-:Y:S06]  /*4d30*/  UGETNEXTWORKID.BROADCAST [UR8], [UR9] ;  /* 0x00000000080073ca */ /* 0x000fec0008000100 */
[----:B------:R-:W-:Y:S02]  /*4d40*/  USEL UR7, URZ, 0x1, UP0 ;  /* 0x00000001ff077887 */ /* 0x000fe40008000000 */
[----:B------:R-:W-:-:S04]  /*4d50*/  USEL UR5, UR4, URZ, UP0 ;  /* 0x000000ff04057287 */ /* 0x000fc80008000000 */
[----:B------:R-:W-:Y:S02]  /*4d60*/  LOP3.LUT R12, R12, UR7, RZ, 0x3c, !PT ;  /* 0x000000070c0c7c12 */ /* 0x000fe4000f8e3cff */
[----:B--2---:R-:W-:-:S04]  /*4d70*/  SHF.L.U32 R4, R10, 0x1f, RZ ;  /* 0x0000001f0a047819 */ /* 0x004fc800000006ff */
[----:B------:R-:W2:Y:S02]  /*4d80*/  SYNCS.PHASECHK.TRANS64.TRYWAIT P1, [R2+URZ+0x380], R4 ;  /* 0x00038004020075a7 */ /* 0x000ea400080211ff */
[----:B--2---:R-:W-:Y:S05]  /*4d90*/  @!P1 BRA `(.L_x_101) ;  /* 0x0000005000709947 */ /* 0x004fea0003800000 */
.L_x_266:
[C---:B--2---:R-:W-:Y:S01]  /*4da0*/  LEA R4, R11.reuse, UR6, 0x4 ;  /* 0x000000060b047c11 */ /* 0x044fe2000f8e20ff */
[----:B------:R-:W-:Y:S01]  /*4db0*/  VIADD R2, R2, 0x390 ;  /* 0x0000039002027836 */ /* 0x000fe20000000000 */
[----:B------:R-:W-:Y:S01]  /*4dc0*/  SEL R8, R8, RZ, P0 ;  /* 0x000000ff08087207 */ /* 0x000fe20000000000 */
[----:B------:R-:W-:-:S03]  /*4dd0*/  VIADD R11, R11, 0x1 ;  /* 0x000000010b0b7836 */ /* 0x000fc60000000000 */
[----:B------:R-:W2:Y:S01]  /*4de0*/  LDS.128 R4, [R4+0x410] ;  /* 0x0004100004047984 */ /* 0x000ea20000000c00 */
[----:B------:R-:W-:Y:S02]  /*4df0*/  PRMT R2, RZ, 0x654, R2 ;  /* 0x00000654ff027816 */ /* 0x000fe40000000002 */
[C---:B------:R-:W-:Y:S01]  /*4e00*/  ISETP.NE.AND P1, PT, R11.reuse, 0x2, PT ;  /* 0x000000020b00780c */ /* 0x040fe20003f25270 */
[----:B------:R-:W-:Y:S01]  /*4e10*/  @!PT LDS RZ, [RZ] ;  /* 0x00000000fffff984 */ /* 0x000fe20000000800 */
[----:B------:R-:W-:Y:S01]  /*4e20*/  @!PT LDS RZ, [RZ] ;  /* 0x00000000fffff984 */ /* 0x000fe20000000800 */
[----:B------:R-:W-:Y:S01]  /*4e30*/  @!PT LDS RZ, [RZ] ;  /* 0x00000000fffff984 */ /* 0x000fe20000000800 */
[----:B------:R-:W-:Y:S01]  /*4e40*/  @!PT LDS RZ, [RZ] ;  /* 0x00000000fffff984 */ /* 0x000fe20000000800 */
[----:B------:R3:W-:Y:S06]  /*4e50*/  MEMBAR.ALL.CTA ;  /* 0x0000000000007992 */ /* 0x0007ec0000008000 */
[----:B---3--:R-:W3:Y:S01]  /*4e60*/  FENCE.VIEW.ASYNC.S ;  /* 0x00000000000073c6 */ /* 0x008ee20000000000 */
[----:B------:R-:W-:Y:S01]  /*4e70*/  SEL R11, R11, RZ, P1 ;  /* 0x000000ff0b0b7207 */ /* 0x000fe20000800000 */
[----:B---3--:R3:W-:Y:S01]  /*4e80*/  SYNCS.ARRIVE.TRANS64.RED.A1T0 RZ, [R2+URZ], RZ ;  /* 0x000000ff02ff79a7 */ /* 0x0087e200081004ff */
[----:B--2---:R-:W-:-:S02]  /*4e90*/  LOP3.LUT P3, RZ, R6, 0x1, RZ, 0xc0, !PT ;  /* 0x0000000106ff7812 */ /* 0x004fc4000786c0ff */
[----:B------:R-:W-:-:S04]  /*4ea0*/  SEL R4, RZ, 0x1, P1 ;  /* 0x00000001ff047807 */ /* 0x000fc80000800000 */
[----:B------:R-:W-:Y:S02]  /*4eb0*/  LOP3.LUT R10, R10, R4, RZ, 0x3c, !PT ;  /* 0x000000040a0a7212 */ /* 0x000fe400078e3cff */
[----:B---3--:R-:W-:-:S04]  /*4ec0*/  SEL R2, RZ, 0x1, P0 ;  /* 0x00000001ff027807 */ /* 0x008fc80000000000 */
[----:B------:R-:W-:Y:S01]  /*4ed0*/  LOP3.LUT R9, R9, R2, RZ, 0x3c, !PT ;  /* 0x0000000209097212 */ /* 0x000fe200078e3cff */
[----:B------:R-:W-:Y:S06]  /*4ee0*/  @P3 BRA `(.L_x_102) ;  /* 0xfffffffc002c3947 */ /* 0x000fec000383ffff */
[----:B------:R-:W-:Y:S01]  /*4ef0*/  ULEA UR4, UR5, UR6, 0x3 ;  /* 0x0000000605047291 */ /* 0x000fe2000f8e18ff */
[----:B------:R-:W-:-:S08]  /*4f00*/  SHF.L.U32 R2, R12, 0x1f, RZ ;  /* 0x0000001f0c027819 */ /* 0x000fd000000006ff */
[----:B------:R-:W2:Y:S02]  /*4f10*/  SYNCS.PHASECHK.TRANS64 P0, [UR4+0x390], R2 ;  /* 0x00039002ff0075a7 */ /* 0x000ea40008001004 */
[----:B--2---:R-:W-:Y:S05]  /*4f20*/  @P0 BRA `(.L_x_103) ;  /* 0x0000000000080947 */ /* 0x004fea0003800000 */
[----:B------:R-:W2:Y:S02]  /*4f30*/  SYNCS.PHASECHK.TRANS64.TRYWAIT P0, [UR4+0x390], R2 ;  /* 0x00039002ff0075a7 */ /* 0x000ea40008001104 */
[----:B--2---:R-:W-:Y:S05]  /*4f40*/  @!P0 BRA `(.L_x_104) ;  /* 0x0000005000188947 */ /* 0x004fea0003800000 */
.L_x_103:
[----:B------:R-:W-:-:S04]  /*4f50*/  UIADD3 UR7, UPT, UPT, UR5, 0x1, URZ ;  /* 0x0000000105077890 */ /* 0x000fc8000fffe0ff */
[----:B------:R-:W-:-:S04]  /*4f60*/  UISETP.NE.AND UP0, UPT, UR7, 0x2, UPT ;  /* 0x000000020700788c */ /* 0x000fc8000bf05270 */
[----:B------:R-:W-:Y:S02]  /*4f70*/  USEL UR8, URZ, 0x1, UP0 ;  /* 0x00000001ff087887 */ /* 0x000fe40008000000 */
[----:B------:R-:W-:-:S04]  /*4f80*/  USEL UR7, UR7, URZ, UP0 ;  /* 0x000000ff07077287 */ /* 0x000fc80008000000 */
[----:B------:R-:W-:Y:S01]  /*4f90*/  ULEA UR7, UR7, UR6, 0x3 ;  /* 0x0000000607077291 */ /* 0x000fe2000f8e18ff */
[----:B--2---:R-:W-:-:S04]  /*4fa0*/  LOP3.LUT R2, R12, UR8, RZ, 0x3c, !PT ;  /* 0x000000080c027c12 */ /* 0x004fc8000f8e3cff */
[----:B------:R-:W-:-:S04]  /*4fb0*/  SHF.L.U32 R0, R2, 0x1f, RZ ;  /* 0x0000001f02007819 */ /* 0x000fc800000006ff */
[----:B------:R-:W2:Y:S02]  /*4fc0*/  SYNCS.PHASECHK.TRANS64 P0, [UR7+0x390], R0 ;  /* 0x00039000ff0075a7 */ /* 0x000ea40008001007 */
[----:B-12---:R-:W-:Y:S05]  /*4fd0*/  @P0 EXIT ;  /* 0x000000000000094d */ /* 0x006fea0003800000 */
[----:B------:R-:W-:Y:S02]  /*4fe0*/  SHF.L.U32 R2, R2, 0x1f, RZ ;  /* 0x0000001f02027819 */ /* 0x000fe400000006ff */
[----:B------:R-:W-:-:S07]  /*4ff0*/  MOV R0, UR7 ;  /* 0x0000000700007c02 */ /* 0x000fce0008000f00 */
.L_x_105:
[----:B-1----:R1:W2:Y:S02]  /*5000*/  SYNCS.PHASECHK.TRANS64.TRYWAIT P0, [R0+URZ+0x390], R2 ;  /* 0x00039002000075a7 */ /* 0x0022a400080011ff */
[----:B--2---:R-:W-:Y:S05]  /*5010*/  @!P0 NANOSLEEP.SYNCS 0x989680 ;  /* 0x009896800000895d */ /* 0x004fea0003900000 */
[----:B------:R-:W2:Y:S02]  /*5020*/  @!P0 SYNCS.PHASECHK.TRANS64 P0, [R0+URZ+0x390], R2 ;  /* 0x00039002000085a7 */ /* 0x000ea400080010ff */
[----:B--2---:R-:W-:Y:S05]  /*5030*/  @P0 EXIT ;  /* 0x000000000000094d */ /* 0x004fea0003800000 */
[----:B------:R-:W-:Y:S05]  /*5040*/  BRA `(.L_x_105) ;  /* 0xfffffffc00ec7947 */ /* 0x000fea000383ffff */
.L_x_98:
[----:B------:R-:W-:Y:S05]  /*5050*/  BRA.U UP5, `(.L_x_106) ;  /* 0x0000000d05807547 */ /* 0x000fea000b800000 */
[----:B------:R-:W-:Y:S01]  /*5060*/  UMOV UR4, 0x40 ;  /* 0x0000004000047882 */ /* 0x000fe20000000000 */
[----:B------:R-:W-:Y:S01]  /*5070*/  NOP ;  /* 0x0000000000007918 */ /* 0x000fe20000000000 */
[----:B------:R-:W-:Y:S01]  /*5080*/  ULEA UR5, UR48, UR4, 0x18 ;  /* 0x0000000430057291 */ /* 0x000fe2000f8ec0ff */
[----:B------:R-:W-:Y:S02]  /*5090*/  UMOV UR6, 0x400 ;  /* 0x0000040000067882 */ /* 0x000fe40000000000 */
[----:B------:R-:W-:-:S06]  /*50a0*/  ULEA UR6, UR48, UR6, 0x18 ;  /* 0x0000000630067291 */ /* 0x000fcc000f8ec0ff */
[----:B------:R-:W2:Y:S02]  /*50b0*/  LDS.U8 R0, [UR5+0x1c] ;  /* 0x00001c05ff007984 */ /* 0x000ea40008000000 */
[----:B--2---:R-:W-:-:S13]  /*50c0*/  ISETP.NE.AND P0, PT, R0, RZ, PT ;  /* 0x000000ff0000720c */ /* 0x004fda0003f05270 */
[----:B------:R-:W-:Y:S05]  /*50d0*/  @P0 BRA `(.L_x_107) ;  /* 0x0000000000580947 */ /* 0x000fea0003800000 */
[----:B------:R-:W-:-:S13]  /*50e0*/  ELECT P0, URZ, PT ;  /* 0x0000000000ff782f */ /* 0x000fda0003800000 */
[----:B------:R-:W-:Y:S05]  /*50f0*/  @!P0 BRA `(.L_x_108) ;  /* 0x0000000000608947 */ /* 0x000fea0003800000 */
[----:B------:R-:W-:Y:S01]  /*5100*/  UMOV UR4, 0x10 ;  /* 0x0000001000047882 */ /* 0x000fe20000000000 */
[----:B------:R-:W-:Y:S01]  /*5110*/  HFMA2 R0, -RZ, RZ, 0, 5.9604644775390625e-08 ;  /* 0x00000001ff007431 */ /* 0x000fe200000001ff */
[----:B------:R-:W-:-:S03]  /*5120*/  MOV R3, 0xffff ;  /* 0x0000ffff00037802 */ /* 0x000fc60000000f00 */
[----:B------:R-:W-:Y:S04]  /*5130*/  DEPBAR.LE SB2, 0x36 ;  /* 0x0000ad800000791a */ /* 0x000fe80000000000 */
[----:B------:R-:W2:Y:S02]  /*5140*/  UTCATOMSWS.FIND_AND_SET.ALIGN UP0, UR4, UR4 ;  /* 0x00000004000475e3 */ /* 0x000ea40008000800 */
[----:B--2---:R-:W-:Y:S01]  /*5150*/  MOV R4, UR4 ;  /* 0x0000000400047c02 */ /* 0x004fe20008000f00 */
[----:B------:R-:W-:Y:S06]  /*5160*/  BRA.U UP0, `(.L_x_109) ;  /* 0x0000000100187547 */ /* 0x000fec000b800000 */
.L_x_110:
[----:B------:R-:W-:Y:S05]  /*5170*/  NANOSLEEP 0x64 ;  /* 0x000000640000795d */ /* 0x000fea0003800000 */
[----:B------:R-:W-:-:S05]  /*5180*/  UMOV UR4, 0x10 ;  /* 0x0000001000047882 */ /* 0x000fca0000000000 */
[----:B------:R-:W-:Y:S04]  /*5190*/  DEPBAR.LE SB2, 0x36 ;  /* 0x0000ad800000791a */ /* 0x000fe80000000000 */
[----:B------:R-:W2:Y:S02]  /*51a0*/  UTCATOMSWS.FIND_AND_SET.ALIGN UP0, UR4, UR4 ;  /* 0x00000004000475e3 */ /* 0x000ea40008000800 */
[----:B--2---:R-:W-:Y:S01]  /*51b0*/  MOV R4, UR4 ;  /* 0x0000000400047c02 */ /* 0x004fe20008000f00 */
[----:B------:R-:W-:Y:S05]  /*51c0*/  BRA.U !UP0, `(.L_x_110) ;  /* 0xfffffffd08e87547 */ /* 0x000fea000b83ffff */
.L_x_109:
[-C--:B------:R-:W-:Y:S02]  /*51d0*/  SHF.L.U32 R3, R3, R4.reuse, RZ ;  /* 0x0000000403037219 */ /* 0x080fe400000006ff */
[----:B------:R-:W-:Y:S01]  /*51e0*/  SHF.L.U32 R0, R0, R4, RZ ;  /* 0x0000000400007219 */ /* 0x000fe200000006ff */
[----:B------:R-:W-:Y:S02]  /*51f0*/  IMAD.SHL.U32 R4, R4, 0x20, RZ ;  /* 0x0000002004047824 */ /* 0x000fe400078e00ff */
[----:B------:R2:W-:Y:S04]  /*5200*/  ATOMS.OR RZ, [UR5+0x14], R3 ;  /* 0x00001403ffff798c */ /* 0x0005e8000b000005 */
[----:B------:R2:W-:Y:S04]  /*5210*/  ATOMS.OR RZ, [UR5+0x18], R0 ;  /* 0x00001800ffff798c */ /* 0x0005e8000b000005 */
[----:B------:R2:W-:Y:S01]  /*5220*/  STS [UR6+0x430], R4 ;  /* 0x00043004ff007988 */ /* 0x0005e20008000806 */
[----:B------:R-:W-:Y:S05]  /*5230*/  BRA `(.L_x_108) ;  /* 0x0000000000107947 */ /* 0x000fea0003800000 */
.L_x_107:
[----:B------:R-:W-:Y:S02]  /*5240*/  MOV R0, 0xffffffff ;  /* 0xffffffff00007802 */ /* 0x000fe40000000f00 */
[----:B------:R-:W-:-:S03]  /*5250*/  MOV R4, 0x5280 ;  /* 0x0000528000047802 */ /* 0x000fc60000000f00 */
[----:B------:R2:W-:Y:S04]  /*5260*/  STS [UR6+0x430], R0 ;  /* 0x00043000ff007988 */ /* 0x0005e80008000806 */
[----:B-12--5:R-:W-:Y:S05]  /*5270*/  CALL.REL.NOINC `($__internal_1_$__cuda_sm10x_tcgen05_guardrail_trap_phase_invalid_during_alloc) ;  /* 0x0000005000987944 */ /* 0x026fea0003c00000 */
.L_x_108:
[----:B------:R-:W-:Y:S05]  /*5280*/  WARPSYNC.ALL ;  /* 0x0000000000007948 */ /* 0x000fea0003800000 */
[----:B------:R-:W3:Y:S01]  /*5290*/  S2UR UR4, SR_CgaCtaId ;  /* 0x00000000000479c3 */ /* 0x000ee20000008800 */
[----:B------:R-:W-:Y:S01]  /*52a0*/  UMOV UR13, 0x400 ;  /* 0x00000400000d7882 */ /* 0x000fe20000000000 */
[----:B------:R-:W-:-:S06]  /*52b0*/  NOP ;  /* 0x0000000000007918 */ /* 0x000fcc0000000000 */
[----:B------:R-:W-:Y:S06]  /*52c0*/  BAR.ARV 0x6, 0xa0 ;  /* 0x0182800000007b1d */ /* 0x000fec0000002000 */
[----:B------:R-:W4:Y:S01]  /*52d0*/  LDCU UR5, c[0x0][0x38c] ;  /* 0x00007180ff0577ac */ /* 0x000f220008000800 */
[----:B------:R-:W-:Y:S01]  /*52e0*/  LOP3.LUT R2, R2, 0xffff, RZ, 0xc0, !PT ;  /* 0x0000ffff02027812 */ /* 0x000fe200078ec0ff */
[----:B------:R-:W-:Y:S01]  /*52f0*/  IMAD.MOV.U32 R11, RZ, RZ, 0x1 ;  /* 0x00000001ff0b7424 */ /* 0x000fe200078e00ff */
[----:B------:R-:W-:Y:S01]  /*5300*/  CS2R R8, SRZ ;  /* 0x0000000000087805 */ /* 0x000fe2000001ff00 */
[----:B------:R-:W1:Y:S01]  /*5310*/  LDCU UR8, c[0x0][0x38c] ;  /* 0x00007180ff0877ac */ /* 0x000e620008000800 */
[----:B------:R-:W-:Y:S01]  /*5320*/  R2UR UR15, R2 ;  /* 0x00000000020f72ca */ /* 0x000fe200000e0000 */
[----:B------:R-:W-:Y:S01]  /*5330*/  IMAD.MOV.U32 R10, RZ, RZ, RZ ;  /* 0x000000ffff0a7224 */ /* 0x000fe200078e00ff */
[----:B------:R-:W-:Y:S01]  /*5340*/  UMOV UR18, URZ ;  /* 0x000000ff00127c82 */ /* 0x000fe20008000000 */
[----:B------:R-:W-:Y:S01]  /*5350*/  UMOV UR10, URZ ;  /* 0x000000ff000a7c82 */ /* 0x000fe20008000000 */
[----:B---3--:R-:W-:Y:S01]  /*5360*/  ULEA UR13, UR4, UR13, 0x18 ;  /* 0x0000000d040d7291 */ /* 0x008fe2000f8ec0ff */
[----:B------:R-:W-:Y:S01]  /*5370*/  UMOV UR20, 0x0 ;  /* 0x0000000000147882 */ /* 0x000fe20000000000 */
[----:B------:R-:W-:-:S02]  /*5380*/  UMOV UR21, 0x4100010 ;  /* 0x0410001000157882 */ /* 0x000fc40000000000 */
[----:B------:R-:W-:Y:S02]  /*5390*/  UIADD3 UR6, UPT, UPT, UR13, 0x2800, URZ ;  /* 0x000028000d067890 */ /* 0x000fe4000fffe0ff */
[----:B------:R-:W-:Y:S02]  /*53a0*/  UIADD3 UR7, UPT, UPT, UR13, 0x1d800, URZ ;  /* 0x0001d8000d077890 */ /* 0x000fe4000fffe0ff */
[----:B----4-:R-:W-:Y:S01]  /*53b0*/  UIADD3 UR5, UPT, UPT, UR5, 0x1f, URZ ;  /* 0x0000001f05057890 */ /* 0x010fe2000fffe0ff */
[----:B--2---:R-:W2:Y:S01]  /*53c0*/  LDS R0, [UR13+0x430] ;  /* 0x0004300dff007984 */ /* 0x004ea20008000800 */
[----:B------:R-:W-:Y:S02]  /*53d0*/  USHF.R.U32.HI UR6, URZ, 0x4, UR6 ;  /* 0x00000004ff067899 */ /* 0x000fe40008011606 */
[----:B------:R-:W-:Y:S02]  /*53e0*/  USHF.R.S32.HI UR4, URZ, 0x1f, UR5 ;  /* 0x0000001fff047899 */ /* 0x000fe40008011405 */
[----:B------:R-:W-:-:S02]  /*53f0*/  ULOP3.LUT UR6, UR6, 0x3fff, URZ, 0xc0, !UPT ;  /* 0x00003fff06067892 */ /* 0x000fc4000f8ec0ff */
[----:B------:R-:W-:Y:S02]  /*5400*/  ULEA.HI UR4, UR4, UR5, URZ, 0x5 ;  /* 0x0000000504047291 */ /* 0x000fe4000f8f28ff */
[----:B------:R-:W-:Y:S02]  /*5410*/  USHF.R.U32.HI UR5, URZ, 0x4, UR7 ;  /* 0x00000004ff057899 */ /* 0x000fe40008011607 */
[----:B------:R-:W-:Y:S02]  /*5420*/  USHF.R.S32.HI UR22, URZ, 0x5, UR4 ;  /* 0x00000005ff167899 */ /* 0x000fe40008011404 */
[----:B------:R-:W-:Y:S02]  /*5430*/  ULOP3.LUT UR5, UR5, 0x3fff, URZ, 0xc0, !UPT ;  /* 0x00003fff05057892 */ /* 0x000fe4000f8ec0ff */
[----:B------:R-:W-:Y:S02]  /*5440*/  UISETP.LT.AND UP0, UPT, UR22, 0x1, UPT ;  /* 0x000000011600788c */ /* 0x000fe4000bf01270 */
[----:B------:R-:W-:-:S02]  /*5450*/  ULOP3.LUT UR16, UR6, 0x10000, URZ, 0xfc, !UPT ;  /* 0x0001000006107892 */ /* 0x000fc4000f8efcff */
[----:B------:R-:W-:Y:S02]  /*5460*/  USEL UR23, UR22, 0x1, !UP0 ;  /* 0x0000000116177887 */ /* 0x000fe4000c000000 */
[----:B------:R-:W-:Y:S02]  /*5470*/  ULOP3.LUT UR17, UR5, 0x10000, URZ, 0xfc, !UPT ;  /* 0x0001000005117892 */ /* 0x000fe4000f8efcff */
[----:B------:R-:W-:Y:S02]  /*5480*/  UIADD3 UR23, UPT, UPT, -UR23, URZ, URZ ;  /* 0x000000ff17177290 */ /* 0x000fe4000fffe1ff */
[----:B-1----:R-:W-:Y:S01]  /*5490*/  UISETP.GE.AND UP4, UPT, UR8, 0x1, UPT ;  /* 0x000000010800788c */ /* 0x002fe2000bf86270 */
[----:B--2---:R-:W-:-:S15]  /*54a0*/  R2UR UR24, R0 ;  /* 0x00000000001872ca */ /* 0x004fde00000e0000 */
.L_x_117:
[----:B------:R-:W-:Y:S02]  /*54b0*/  LEA R0, R10, UR13, 0x3 ;  /* 0x0000000d0a007c11 */ /* 0x000fe4000f8e18ff */
[----:B------:R-:W-:Y:S02]  /*54c0*/  SHF.L.U32 R2, R9, 0x1f, RZ ;  /* 0x0000001f09027819 */ /* 0x000fe400000006ff */
[----:B------:R-:W-:Y:S01]  /*54d0*/  PLOP3.LUT P0, PT, PT, PT, UP4, 0x80, 0x8 ;  /* 0x000000000008781c */ /* 0x000fe20003f0f048 */
[----:B------:R-:W-:Y:S01]  /*54e0*/  VIADD R3, R0, 0x390 ;  /* 0x0000039000037836 */ /* 0x000fe20000000000 */
[----:B-1----:R-:W1:Y:S02]  /*54f0*/  SYNCS.PHASECHK.TRANS64.TRYWAIT P1, [R0+URZ+0x380], R2 ;  /* 0x00038002000075a7 */ /* 0x002e6400080211ff */
[----:B-1-3--:R-:W-:Y:S09]  /*5500*/  @!P1 BRA `(.L_x_111) ;  /* 0x0000004800c09947 */ /* 0x00aff20003800000 */
.L_x_268:
[----:B------:R-:W-:Y:S01]  /*5510*/  LEA R4, R10, UR13, 0x4 ;  /* 0x0000000d0a047c11 */ /* 0x000fe2000f8e20ff */
[----:B------:R-:W-:Y:S01]  /*5520*/  @UP4 ULEA UR4, UR10, UR13, 0x3 ;  /* 0x0000000d0a044291 */ /* 0x000fe2000f8e18ff */
[----:B------:R-:W-:Y:S01]  /*5530*/  PLOP3.LUT P2, PT, PT, PT, PT, 0x80, 0x8 ;  /* 0x000000000008781c */ /* 0x000fe20003f4f070 */
[----:B------:R-:W-:Y:S01]  /*5540*/  ULEA UR19, UR18, UR13, 0x3 ;  /* 0x0000000d12137291 */ /* 0x000fe2000f8e18ff */
[----:B------:R-:W-:Y:S02]  /*5550*/  PRMT R3, RZ, 0x654, R3 ;  /* 0x00000654ff037816 */ /* 0x000fe40000000003 */
[----:B------:R-:W2:Y:S01]  /*5560*/  LDS.128 R4, [R4+0x410] ;  /* 0x0004100004047984 */ /* 0x000ea20000000c00 */
[----:B-1----:R-:W-:Y:S02]  /*5570*/  @P0 SHF.L.U32 R2, R8, 0x1f, RZ ;  /* 0x0000001f08020819 */ /* 0x002fe400000006ff */
[----:B------:R-:W-:Y:S01]  /*5580*/  SHF.L.U32 R0, R11, 0x1f, RZ ;  /* 0x0000001f0b007819 */ /* 0x000fe200000006ff */
[----:B------:R-:W-:Y:S01]  /*5590*/  @!PT LDS RZ, [RZ] ;  /* 0x00000000fffff984 */ /* 0x000fe20000000800 */
[----:B------:R-:W-:Y:S01]  /*55a0*/  @!PT LDS RZ, [RZ] ;  /* 0x00000000fffff984 */ /* 0x000fe20000000800 */
[----:B------:R-:W-:Y:S01]  /*55b0*/  @!PT LDS RZ, [RZ] ;  /* 0x00000000fffff984 */ /* 0x000fe20000000800 */
[----:B------:R-:W-:Y:S01]  /*55c0*/  @!PT LDS RZ, [RZ] ;  /* 0x00000000fffff984 */ /* 0x000fe20000000800 */
[----:B------:R1:W-:Y:S06]  /*55d0*/  MEMBAR.ALL.CTA ;  /* 0x0000000000007992 */ /* 0x0003ec0000008000 */
[----:B-1----:R-:W1:Y:S02]  /*55e0*/  FENCE.VIEW.ASYNC.S ;  /* 0x00000000000073c6 */ /* 0x002e640000000000 */
[----:B-1----:R1:W-:Y:S01]  /*55f0*/  SYNCS.ARRIVE.TRANS64.RED.A1T0 RZ, [R3+URZ], RZ ;  /* 0x000000ff03ff79a7 */ /* 0x0023e200081004ff */
[----:B------:R1:W3:Y:S01]  /*5600*/  @P0 SYNCS.PHASECHK.TRANS64.TRYWAIT P2, [UR4], R2 ;  /* 0x00000002ff0005a7 */ /* 0x0002e20008041104 */
[----:B--2---:R-:W-:Y:S01]  /*5610*/  LOP3.LUT P1, RZ, R6, 0x1, RZ, 0xc0, !PT ;  /* 0x0000000106ff7812 */ /* 0x004fe2000782c0ff */
[----:B------:R-:W2:Y:S02]  /*5620*/  SYNCS.PHASECHK.TRANS64.TRYWAIT P0, [UR19+0x3c0], R0 ;  /* 0x0003c000ff0075a7 */ /* 0x000ea40008001113 */
[----:B-123--:R-:W-:Y:S10]  /*5630*/  @!P0 BRA `(.L_x_112) ;  /* 0x0000004800888947 */ /* 0x00eff40003800000 */
.L_x_270:
[----:B------:R-:W-:Y:S01]  /*5640*/  IADD3 R10, PT, PT, R10, 0x1, RZ ;  /* 0x000000010a0a7810 */ /* 0x000fe20007ffe0ff */
[----:B------:R-:W-:Y:S06]  /*5650*/  BRA.U !UP4, `(.L_x_113) ;  /* 0x000000010ca07547 */ /* 0x000fec000b800000 */
[----:B------:R-:W-:Y:S02]  /*5660*/  ULEA.HI UR4, UR18, UR18, URZ, 0x1 ;  /* 0x0000001212047291 */ /* 0x000fe4000f8f08ff */
[----:B------:R-:W-:Y:S02]  /*5670*/  UPLOP3.LUT UP2, UPT, UPT, UPT, UPT, 0x40, 0x4 ;  /* 0x000000000004789c */ /* 0x000fe40003f4e870 */
[----:B------:R-:W-:Y:S02]  /*5680*/  USHF.L.U32 UR5, UR4, 0x5, URZ ;  /* 0x0000000504057899 */ /* 0x000fe400080006ff */
[----:B------:R-:W-:Y:S02]  /*5690*/  ULOP3.LUT UR14, UR4, 0xffe, URZ, 0xc0, !UPT ;  /* 0x00000ffe040e7892 */ /* 0x000fe4000f8ec0ff */
[----:B------:R-:W-:Y:S02]  /*56a0*/  ULOP3.LUT UR4, UR5, 0xffffffc0, URZ, 0xc0, !UPT ;  /* 0xffffffc005047892 */ /* 0x000fe4000f8ec0ff */
[----:B------:R-:W-:-:S02]  /*56b0*/  UIADD3 UR14, UPT, UPT, -UR14, UR18, URZ ;  /* 0x000000120e0e7290 */ /* 0x000fc4000fffe1ff */
[----:B------:R-:W-:Y:S01]  /*56c0*/  UIADD3 UR4, UPT, UPT, UR24, UR4, URZ ;  /* 0x0000000418047290 */ /* 0x000fe2000fffe0ff */
[----:B------:R-:W-:Y:S01]  /*56d0*/  UMOV UR12, UR23 ;  /* 0x00000017000c7c82 */ /* 0x000fe20008000000 */
[----:B------:R-:W-:Y:S02]  /*56e0*/  UMOV UR11, UR22 ;  /* 0x00000016000b7c82 */ /* 0x000fe40008000000 */
[----:B------:R-:W-:Y:S01]  /*56f0*/  ULEA UR14, UR14, UR4, 0x14 ;  /* 0x000000040e0e7291 */ /* 0x000fe2000f8ea0ff */
[----:B------:R-:W-:-:S11]  /*5700*/  UMOV UR5, UR10 ;  /* 0x0000000a00057c82 */ /* 0x000fd60008000000 */
.L_x_116:
[----:B------:R-:W-:Y:S02]  /*5710*/  UIADD3 UR12, UPT, UPT, UR12, 0x1, URZ ;  /* 0x000000010c0c7890 */ /* 0x000fe4000fffe0ff */
[----:B--2---:R-:W-:Y:S02]  /*5720*/  ULEA UR6, UR5, UR13, 0x3 ;  /* 0x0000000d05067291 */ /* 0x004fe4000f8e18ff */
[----:B------:R-:W-:Y:S01]  /*5730*/  UISETP.NE.AND UP3, UPT, UR12, URZ, UPT ;  /* 0x000000ff0c00728c */ /* 0x000fe2000bf65270 */
[----:B---3--:R-:W-:Y:S10]  /*5740*/  @P2 BRA `(.L_x_114) ;  /* 0x00000000000c2947 */ /* 0x008ff40003800000 */
[----:B-1----:R-:W-:Y:S04]  /*5750*/  SHF.L.U32 R2, R8, 0x1f, RZ ;  /* 0x0000001f08027819 */ /* 0x002fe800000006ff */
[----:B------:R-:W1:Y:S02]  /*5760*/  SYNCS.PHASECHK.TRANS64.TRYWAIT P0, [UR6], R2 ;  /* 0x00000002ff0075a7 */ /* 0x000e640008001106 */
[----:B-1----:R-:W-:Y:S05]  /*5770*/  @!P0 BRA `(.L_x_115) ;  /* 0x0000004800508947 */ /* 0x002fea0003800000 */
.L_x_114:
[----:B------:R-:W-:Y:S01]  /*5780*/  UISETP.NE.AND UP0, UPT, UR11, 0x1, UPT ;  /* 0x000000010b00788c */ /* 0x000fe2000bf05270 */
[----:B------:R-:W-:Y:S01]  /*5790*/  PLOP3.LUT P2, PT, PT, PT, PT, 0x80, 0x8 ;  /* 0x000000000008781c */ /* 0x000fe20003f4f070 */
[----:B------:R-:W-:Y:S02]  /*57a0*/  UIADD3 UR4, UPT, UPT, UR5, 0x1, URZ ;  /* 0x0000000105047890 */ /* 0x000fe4000fffe0ff */
[----:B------:R-:W-:Y:S02]  /*57b0*/  ULEA UR8, UR5, UR17, 0x7 ;  /* 0x0000001105087291 */ /* 0x000fe4000f8e38ff */
[----:B------:R-:W-:Y:S01]  /*57c0*/  UISETP.NE.AND UP1, UPT, UR4, 0x36, UPT ;  /* 0x000000360400788c */ /* 0x000fe2000bf25270 */
[----:B------:R-:W-:Y:S01]  /*57d0*/  PLOP3.LUT P0, PT, PT, PT, UP0, 0x80, 0x8 ;  /* 0x000000000008781c */ /* 0x000fe20003f0f008 */
[----:B------:R-:W-:Y:S02]  /*57e0*/  UIADD3 UR11, UPT, UPT, UR11, -0x1, URZ ;  /* 0xffffffff0b0b7890 */ /* 0x000fe4000fffe0ff */
[----:B------:R-:W-:Y:S02]  /*57f0*/  USEL UR7, URZ, 0x1, UP1 ;  /* 0x00000001ff077887 */ /* 0x000fe40008800000 */
[----:B------:R-:W-:Y:S01]  /*5800*/  USEL UR10, UR4, URZ, UP1 ;  /* 0x000000ff040a7287 */ /* 0x000fe20008800000 */
[----:B------:R-:W-:Y:S03]  /*5810*/  UMOV UR9, 0xc0004010 ;  /* 0xc000401000097882 */ /* 0x000fe60000000000 */
[----:B------:R-:W-:Y:S01]  /*5820*/  @UP0 ULEA UR4, UR10, UR13, 0x3 ;  /* 0x0000000d0a040291 */ /* 0x000fe2000f8e18ff */
[----:B------:R-:W-:Y:S01]  /*5830*/  LOP3.LUT R8, R8, UR7, RZ, 0x3c, !PT ;  /* 0x0000000708087c12 */ /* 0x000fe2000f8e3cff */
[----:B------:R-:W-:Y:S03]  /*5840*/  UMOV UR7, 0xc0004010 ;  /* 0xc000401000077882 */ /* 0x000fe60000000000 */
[----:B-1----:R-:W-:Y:S04]  /*5850*/  @P0 SHF.L.U32 R0, R8, 0x1f, RZ ;  /* 0x0000001f08000819 */ /* 0x002fe800000006ff */
[----:B------:R2:W3:Y:S01]  /*5860*/  @P0 SYNCS.PHASECHK.TRANS64.TRYWAIT P2, [UR4], R0 ;  /* 0x00000000ff0005a7 */ /* 0x0004e20008041104 */
[----:B------:R-:W-:Y:S02]  /*5870*/  UIADD3 UR4, UPT, UPT, UR6, 0x1b0, URZ ;  /* 0x000001b006047890 */ /* 0x000fe4000fffe0ff */
[----:B------:R-:W-:Y:S03]  /*5880*/  ULEA UR6, UR5, UR16, 0x7 ;  /* 0x0000001005067291 */ /* 0x000fe6000f8e38ff */
[----:B------:R-:W-:Y:S06]  /*5890*/  UMOV UR5, UR10 ;  /* 0x0000000a00057c82 */ /* 0x000fec0008000000 */
[----:B------:R2:W-:Y:S01]  /*58a0*/  UTCQMMA gdesc[UR6], gdesc[UR8], tmem[UR14], tmem[UR20], idesc[UR21], UP2 ;  /* 0x00ff1408060075ea */ /* 0x0005e2000900030e */
[----:B------:R-:W-:Y:S01]  /*58b0*/  UPLOP3.LUT UP2, UPT, UPT, UPT, UPT, 0x80, 0x8 ;  /* 0x000000000008789c */ /* 0x000fe20003f4f070 */
[----:B------:R2:W-:Y:S01]  /*58c0*/  UTCBAR.MULTICAST [UR4], URZ, UR15 ;  /* 0x000000ff040073e9 */ /* 0x0005e2000800080f */
[----:B------:R-:W-:Y:S09]  /*58d0*/  BRA.U UP3, `(.L_x_116) ;  /* 0xfffffffd038c7547 */ /* 0x000ff2000b83ffff */
.L_x_113:
[----:B--2---:R-:W-:Y:S01]  /*58e0*/  UIADD3 UR4, UPT, UPT, UR18, 0x1, URZ ;  /* 0x0000000112047890 */ /* 0x004fe2000fffe0ff */
[C---:B------:R-:W-:Y:S01]  /*58f0*/  ISETP.NE.AND P0, PT, R10.reuse, 0x2, PT ;  /* 0x000000020a00780c */ /* 0x040fe20003f05270 */
[----:B------:R-:W-:Y:S02]  /*5900*/  UIADD3 UR5, UPT, UPT, UR19, 0x3a0, URZ ;  /* 0x000003a013057890 */ /* 0x000fe4000fffe0ff */
[----:B------:R-:W-:Y:S01]  /*5910*/  UISETP.NE.AND UP0, UPT, UR4, 0x4, UPT ;  /* 0x000000040400788c */ /* 0x000fe2000bf05270 */
[----:B-1----:R-:W-:Y:S02]  /*5920*/  SEL R0, RZ, 0x1, P0 ;  /* 0x00000001ff007807 */ /* 0x002fe40000000000 */
[----:B------:R-:W-:Y:S01]  /*5930*/  SEL R10, R10, RZ, P0 ;  /* 0x000000ff0a0a7207 */ /* 0x000fe20000000000 */
[----:B------:R-:W-:Y:S01]  /*5940*/  USEL UR6, URZ, 0x1, UP0 ;  /* 0x00000001ff067887 */ /* 0x000fe20008000000 */
[----:B------:R-:W-:Y:S01]  /*5950*/  LOP3.LUT R9, R9, R0, RZ, 0x3c, !PT ;  /* 0x0000000009097212 */ /* 0x000fe200078e3cff */
[----:B------:R-:W-:Y:S01]  /*5960*/  USEL UR18, UR4, URZ, UP0 ;  /* 0x000000ff04127287 */ /* 0x000fe20008000000 */
[----:B------:R1:W-:Y:S03]  /*5970*/  UTCBAR [UR5], URZ ;  /* 0x000000ff050073e9 */ /* 0x0003e600080000ff */
[----:B------:R-:W-:Y:S01]  /*5980*/  LOP3.LUT R11, R11, UR6, RZ, 0x3c, !PT ;  /* 0x000000060b0b7c12 */ /* 0x000fe2000f8e3cff */
[----:B------:R-:W-:Y:S07]  /*5990*/  @P1 BRA `(.L_x_117) ;  /* 0xfffffff800c41947 */ /* 0x000fee000383ffff */
[----:B------:R-:W2:Y:S01]  /*59a0*/  S2UR UR8, SR_CgaCtaId ;  /* 0x00000000000879c3 */ /* 0x000ea20000008800 */
[----:B------:R-:W-:Y:S01]  /*59b0*/  ELECT P0, URZ, PT ;  /* 0x0000000000ff782f */ /* 0x000fe20003800000 */
[----:B------:R-:W-:Y:S01]  /*59c0*/  IMAD.MOV.U32 R0, RZ, RZ, 0x1 ;  /* 0x00000001ff007424 */ /* 0x000fe200078e00ff */
[----:B------:R-:W-:Y:S01]  /*59d0*/  UIADD3 UR13, UPT, UPT, UR13, 0x3c0, URZ ;  /* 0x000003c00d0d7890 */ /* 0x000fe2000fffe0ff */
[----:B------:R-:W-:Y:S01]  /*59e0*/  SHF.L.U32 R2, R11, 0x1f, RZ ;  /* 0x0000001f0b027819 */ /* 0x000fe200000006ff */
[----:B------:R-:W-:-:S03]  /*59f0*/  UMOV UR4, 0x40 ;  /* 0x0000004000047882 */ /* 0x000fc60000000000 */
[----:B------:R-:W-:Y:S01]  /*5a00*/  UVIRTCOUNT.DEALLOC.SMPOOL 0x80 ;  /* 0x000000800000784c */ /* 0x000fe20000000000 */
[----:B--2---:R-:W-:Y:S02]  /*5a10*/  ULEA UR8, UR8, UR4, 0x18 ;  /* 0x0000000408087291 */ /* 0x004fe4000f8ec0ff */
[----:B------:R-:W-:-:S07]  /*5a20*/  ULEA UR4, UR18, UR13, 0x3 ;  /* 0x0000000d12047291 */ /* 0x000fce000f8e18ff */
[----:B------:R2:W-:Y:S02]  /*5a30*/  @P0 STS.U8 [UR8+0x1c], R0 ;  /* 0x00001c00ff000988 */ /* 0x0005e40008000008 */
[----:B------:R-:W4:Y:S02]  /*5a40*/  SYNCS.PHASECHK.TRANS64.TRYWAIT P0, [UR4], R2 ;  /* 0x00000002ff0075a7 */ /* 0x000f240008001104 */
[----:B--2-4-:R-:W-:Y:S05]  /*5a50*/  @!P0 BRA `(.L_x_118) ;  /* 0x0000004400b08947 */ /* 0x014fea0003800000 */
.L_x_273:
[----:B------:R-:W-:-:S04]  /*5a60*/  UIADD3 UR4, UPT, UPT, UR18, 0x1, URZ ;  /* 0x0000000112047890 */ /* 0x000fc8000fffe0ff */
[----:B------:R-:W-:-:S04]  /*5a70*/  UISETP.NE.AND UP0, UPT, UR4, 0x4, UPT ;  /* 0x000000040400788c */ /* 0x000fc8000bf05270 */
[----:B------:R-:W-:Y:S02]  /*5a80*/  USEL UR6, URZ, 0x1, UP0 ;  /* 0x00000001ff067887 */ /* 0x000fe40008000000 */
[----:B------:R-:W-:-:S04]  /*5a90*/  USEL UR4, UR4, URZ, UP0 ;  /* 0x000000ff04047287 */ /* 0x000fc80008000000 */
[----:B-1----:R-:W-:Y:S01]  /*5aa0*/  ULEA UR5, UR4, UR13, 0x3 ;  /* 0x0000000d04057291 */ /* 0x002fe2000f8e18ff */
[----:B--2---:R-:W-:-:S04]  /*5ab0*/  LOP3.LUT R2, R11, UR6, RZ, 0x3c, !PT ;  /* 0x000000060b027c12 */ /* 0x004fc8000f8e3cff */
[----:B------:R-:W-:-:S04]  /*5ac0*/  SHF.L.U32 R3, R2, 0x1f, RZ ;  /* 0x0000001f02037819 */ /* 0x000fc800000006ff */
[----:B------:R-:W1:Y:S02]  /*5ad0*/  SYNCS.PHASECHK.TRANS64.TRYWAIT P0, [UR5], R3 ;  /* 0x00000003ff0075a7 */ /* 0x000e640008001105 */
[----:B-1----:R-:W-:Y:S05]  /*5ae0*/  @!P0 BRA `(.L_x_119) ;  /* 0x0000004400a48947 */ /* 0x002fea0003800000 */
.L_x_275:
        /* <DEDUP_REMOVED lines=9> */
.L_x_277:
[----:B------:R-:W-:-:S04]  /*5b80*/  UIADD3 UR4, UPT, UPT, UR4, 0x1, URZ ;  /* 0x0000000104047890 */ /* 0x000fc8000fffe0ff */
[----:B------:R-:W-:-:S04]  /*5b90*/  UISETP.NE.AND UP0, UPT, UR4, 0x4, UPT ;  /* 0x000000040400788c */ /* 0x000fc8000bf05270 */
[----:B------:R-:W-:Y:S02]  /*5ba0*/  USEL UR5, URZ, 0x1, UP0 ;  /* 0x00000001ff057887 */ /* 0x000fe40008000000 */
[----:B------:R-:W-:-:S04]  /*5bb0*/  USEL UR4, UR4, URZ, UP0 ;  /* 0x000000ff04047287 */ /* 0x000fc80008000000 */
[----:B------:R-:W-:Y:S01]  /*5bc0*/  ULEA UR4, UR4, UR13, 0x3 ;  /* 0x0000000d04047291 */ /* 0x000fe2000f8e18ff */
[----:B------:R-:W-:-:S04]  /*5bd0*/  LOP3.LUT R2, R2, UR5, RZ, 0x3c, !PT ;  /* 0x0000000502027c12 */ /* 0x000fc8000f8e3cff */
[----:B------:R-:W-:-:S04]  /*5be0*/  SHF.L.U32 R2, R2, 0x1f, RZ ;  /* 0x0000001f02027819 */ /* 0x000fc800000006ff */
[----:B------:R-:W2:Y:S02]  /*5bf0*/  SYNCS.PHASECHK.TRANS64.TRYWAIT P0, [UR4], R2 ;  /* 0x00000002ff0075a7 */ /* 0x000ea40008001104 */
[----:B--2---:R-:W-:Y:S05]  /*5c00*/  @!P0 BRA `(.L_x_121) ;  /* 0x00000044008c8947 */ /* 0x004fea0003800000 */
.L_x_279:
[----:B------:R-:W-:Y:S01]  /*5c10*/  NOP ;  /* 0x0000000000007918 */ /* 0x000fe20000000000 */
[----:B-1----:R-:W1:Y:S01]  /*5c20*/  LDS R0, [UR8+0x14] ;  /* 0x00001408ff007984 */ /* 0x002e620008000800 */
[----:B------:R-:W-:Y:S01]  /*5c30*/  ULOP3.LUT UR4, UR24, 0xffff, URZ, 0xc0, !UPT ;  /* 0x0000ffff18047892 */ /* 0x000fe2000f8ec0ff */
[----:B------:R-:W-:Y:S01]  /*5c40*/  UMOV UR5, 0xffff ;  /* 0x0000ffff00057882 */ /* 0x000fe20000000000 */
[----:B------:R-:W-:Y:S02]  /*5c50*/  UMOV UR6, 0x1 ;  /* 0x0000000100067882 */ /* 0x000fe40000000000 */
[----:B------:R-:W-:-:S04]  /*5c60*/  USHF.R.U32.HI UR4, URZ, 0x5, UR4 ;  /* 0x00000005ff047899 */ /* 0x000fc80008011604 */
[----:B------:R-:W-:Y:S02]  /*5c70*/  USHF.L.U32 UR5, UR5, UR4, URZ ;  /* 0x0000000405057299 */ /* 0x000fe400080006ff */
[----:B------:R-:W-:-:S04]  /*5c80*/  USHF.L.U32 UR4, UR6, UR4, URZ ;  /* 0x0000000406047299 */ /* 0x000fc800080006ff */
[----:B-1----:R-:W-:-:S04]  /*5c90*/  LOP3.LUT R0, R0, UR5, RZ, 0xc0, !PT ;  /* 0x0000000500007c12 */ /* 0x002fc8000f8ec0ff */
[----:B------:R-:W-:-:S13]  /*5ca0*/  ISETP.NE.AND P0, PT, R0, UR5, PT ;  /* 0x0000000500007c0c */ /* 0x000fda000bf05270 */
[----:B------:R-:W-:Y:S05]  /*5cb0*/  @P0 BRA `(.L_x_122) ;  /* 0x0000000000580947 */ /* 0x000fea0003800000 */
[----:B------:R-:W1:Y:S02]  /*5cc0*/  LDS R0, [UR8+0x18] ;  /* 0x00001808ff007984 */ /* 0x000e640008000800 */
[----:B-1----:R-:W-:-:S04]  /*5cd0*/  LOP3.LUT R0, R0, UR4, RZ, 0xc0, !PT ;  /* 0x0000000400007c12 */ /* 0x002fc8000f8ec0ff */
[----:B------:R-:W-:-:S13]  /*5ce0*/  ISETP.NE.AND P0, PT, R0, UR4, PT ;  /* 0x0000000400007c0c */ /* 0x000fda000bf05270 */
[----:B------:R-:W-:Y:S05]  /*5cf0*/  @P0 BRA `(.L_x_123) ;  /* 0x00000000003c0947 */ /* 0x000fea0003800000 */
[----:B------:R-:W1:Y:S01]  /*5d00*/  S2R R2, SR_LANEID ;  /* 0x0000000000027919 */ /* 0x000e620000000000 */
[----:B------:R-:W-:-:S06]  /*5d10*/  ULOP3.LUT UR5, URZ, UR5, URZ, 0x33, !UPT ;  /* 0x00000005ff057292 */ /* 0x000fcc000f8e33ff */
[----:B------:R-:W-:-:S04]  /*5d20*/  IMAD.U32 R0, RZ, RZ, UR5 ;  /* 0x00000005ff007e24 */ /* 0x000fc8000f8e00ff */
[----:B------:R2:W4:Y:S02]  /*5d30*/  REDUX UR7, R0 ;  /* 0x00000000000773c4 */ /* 0x0005240000000000 */
[----:B------:R1:W-:Y:S01]  /*5d40*/  UTCATOMSWS.AND URZ, UR5 ;  /* 0x0000000500ff79e3 */ /* 0x0003e20008000000 */
[----:B--2---:R-:W-:Y:S01]  /*5d50*/  LOP3.LUT R0, RZ, UR4, RZ, 0x33, !PT ;  /* 0x00000004ff007c12 */ /* 0x004fe2000f8e33ff */
[----:B------:R-:W-:Y:S02]  /*5d60*/  VOTEU.ANY UR4, UPT, PT ;  /* 0x0000000000047886 */ /* 0x000fe400038e0100 */
[----:B------:R-:W-:Y:S02]  /*5d70*/  UFLO.U32 UR4, UR4 ;  /* 0x00000004000472bd */ /* 0x000fe400080e0000 */
[----:B------:R-:W2:Y:S04]  /*5d80*/  REDUX UR6, R0 ;  /* 0x00000000000673c4 */ /* 0x000ea80000000000 */
[----:B-1----:R-:W-:-:S02]  /*5d90*/  ISETP.EQ.U32.AND P0, PT, R2, UR4, PT ;  /* 0x0000000402007c0c */ /* 0x002fc4000bf02070 */
[----:B----4-:R-:W-:-:S11]  /*5da0*/  MOV R2, UR7 ;  /* 0x0000000700027c02 */ /* 0x010fd60008000f00 */
[----:B------:R1:W-:Y:S01]  /*5db0*/  @P0 ATOMS.AND RZ, [UR8+0x14], R2 ;  /* 0x00001402ffff098c */ /* 0x0003e2000a800008 */
[----:B--2---:R-:W-:-:S05]  /*5dc0*/  IMAD.U32 R0, RZ, RZ, UR6 ;  /* 0x00000006ff007e24 */ /* 0x004fca000f8e00ff */
[----:B------:R1:W-:Y:S01]  /*5dd0*/  @P0 ATOMS.AND RZ, [UR8+0x18], R0 ;  /* 0x00001800ffff098c */ /* 0x0003e2000a800008 */
[----:B------:R-:W-:Y:S05]  /*5de0*/  BRA `(.L_x_124) ;  /* 0x0000000000147947 */ /* 0x000fea0003800000 */
.L_x_123:
[----:B------:R-:W-:Y:S02]  /*5df0*/  MOV R2, 0x5e10 ;  /* 0x00005e1000027802 */ /* 0x000fe40000000f00 */
[----:B---3-5:R-:W-:Y:S05]  /*5e00*/  CALL.REL.NOINC `($__internal_0_$__cuda_sm10x_tcgen05_guardrail_trap_col_being_dealloced_not_returned_by_alloc) ;  /* 0x0000004400a87944 */ /* 0x028fea0003c00000 */
[----:B------:R-:W-:Y:S05]  /*5e10*/  BRA `(.L_x_124) ;  /* 0x0000000000087947 */ /* 0x000fea0003800000 */
.L_x_122:
[----:B------:R-:W-:Y:S02]  /*5e20*/  MOV R2, 0x5e40 ;  /* 0x00005e4000027802 */ /* 0x000fe40000000f00 */
[----:B---3-5:R-:W-:Y:S05]  /*5e30*/  CALL.REL.NOINC `($__internal_2_$__cuda_sm10x_tcgen05_guardrail_trap_unallocated_columns_being_dealloced) ;  /* 0x0000004400b47944 */ /* 0x028fea0003c00000 */
.L_x_124:
[----:B------:R-:W-:Y:S01]  /*5e40*/  NOP ;  /* 0x0000000000007918 */ /* 0x000fe20000000000 */
[----:B------:R-:W-:Y:S05]  /*5e50*/  EXIT ;  /* 0x000000000000794d */ /* 0x000fea0003800000 */
.L_x_106:
[----:B------:R-:W-:-:S09]  /*5e60*/  UISETP.NE.OR UP0, UPT, UR18, 0x3, !UP3 ;  /* 0x000000031200788c */ /* 0x000fd2000df05670 */
[----:B------:R-:W-:Y:S05]  /*5e70*/  BRA.U UP0, `(.L_x_125) ;  /* 0x0000000d00347547 */ /* 0x000fea000b800000 */
[----:B------:R-:W2:Y:S01]  /*5e80*/  LDCU.64 UR4, c[0x0][0x888] ;  /* 0x00011100ff0477ac */ /* 0x000ea20008000a00 */
[----:B------:R-:W3:Y:S01]  /*5e90*/  LDC.64 R12, c[0x0][0x348] ;  /* 0x0000d200ff0c7b82 */ /* 0x000ee20000000a00 */
[----:B------:R-:W-:Y:S02]  /*5ea0*/  HFMA2 R9, -RZ, RZ, 0, 0 ;  /* 0x00000000ff097431 */ /* 0x000fe400000001ff */
[----:B------:R-:W-:Y:S01]  /*5eb0*/  IMAD.MOV.U32 R11, RZ, RZ, 0x1 ;  /* 0x00000001ff0b7424 */ /* 0x000fe200078e00ff */
[----:B------:R-:W4:Y:S01]  /*5ec0*/  LDCU UR33, c[0x0][0x370] ;  /* 0x00006e00ff2177ac */ /* 0x000f220008000800 */
[----:B------:R-:W-:Y:S01]  /*5ed0*/  IMAD.MOV.U32 R10, RZ, RZ, RZ ;  /* 0x000000ffff0a7224 */ /* 0x000fe200078e00ff */
[----:B------:R-:W-:Y:S01]  /*5ee0*/  MOV R3, 0x1000 ;  /* 0x0000100000037802 */ /* 0x000fe20000000f00 */
[----:B------:R-:W4:Y:S01]  /*5ef0*/  LDCU.128 UR28, c[0x0][0xb10] ;  /* 0x00016200ff1c77ac */ /* 0x000f220008000c00 */
[----:B------:R-:W1:Y:S01]  /*5f00*/  LDCU UR32, c[0x0][0x374] ;  /* 0x00006e80ff2077ac */ /* 0x000e620008000800 */
[----:B------:R-:W1:Y:S01]  /*5f10*/  LDCU.64 UR26, c[0x0][0x890] ;  /* 0x00011200ff1a77ac */ /* 0x000e620008000a00 */
[----:B--2---:R-:W-:Y:S01]  /*5f20*/  UISETP.NE.U32.AND UP0, UPT, UR4, URZ, UPT ;  /* 0x000000ff0400728c */ /* 0x004fe2000bf05070 */
[----:B------:R-:W2:Y:S01]  /*5f30*/  LDCU UR16, c[0x0][0xb0c] ;  /* 0x00016180ff1077ac */ /* 0x000ea20008000800 */
[----:B------:R-:W3:Y:S01]  /*5f40*/  LDCU UR38, c[0x0][0xb20] ;  /* 0x00016400ff2677ac */ /* 0x000ee20008000800 */
[----:B------:R-:W3:Y:S01]  /*5f50*/  LDCU UR4, c[0x0][0xb30] ;  /* 0x00016600ff0477ac */ /* 0x000ee20008000800 */
[----:B------:R-:W-:Y:S01]  /*5f60*/  UMOV UR17, 0x400 ;  /* 0x0000040000117882 */ /* 0x000fe20000000000 */
[----:B----4-:R-:W-:-:S02]  /*5f70*/  UIMAD.WIDE.U32 UR6, UR33, UR28, URZ ;  /* 0x0000001c210672a5 */ /* 0x010fc4000f8e00ff */
[----:B-1----:R-:W-:Y:S02]  /*5f80*/  UIMAD.WIDE.U32 UR8, UR32, UR31, URZ ;  /* 0x0000001f200872a5 */ /* 0x002fe4000f8e00ff */
[----:B------:R-:W-:Y:S02]  /*5f90*/  ULEA UR17, UR48, UR17, 0x18 ;  /* 0x0000001130117291 */ /* 0x000fe4000f8ec0ff */
[----:B------:R-:W-:Y:S02]  /*5fa0*/  UISETP.NE.AND.EX UP5, UPT, UR5, URZ, UPT, UP0 ;  /* 0x000000ff0500728c */ /* 0x000fe4000bfa5300 */
[----:B------:R-:W-:Y:S02]  /*5fb0*/  UISETP.NE.U32.AND UP6, UPT, UR26, URZ, UPT ;  /* 0x000000ff1a00728c */ /* 0x000fe4000bfc5070 */
[----:B------:R-:W-:Y:S02]  /*5fc0*/  UIADD3 UR5, UPT, UPT, UR17, 0x360, URZ ;  /* 0x0000036011057890 */ /* 0x000fe4000fffe0ff */
[----:B------:R-:W-:Y:S01]  /*5fd0*/  UISETP.NE.AND UP0, UPT, UR42, 0x1, UPT ;  /* 0x000000012a00788c */ /* 0x000fe2000bf05270 */
[----:B------:R-:W-:Y:S01]  /*5fe0*/  UMOV UR35, UR7 ;  /* 0x0000000700237c82 */ /* 0x000fe20008000000 */
[----:B------:R-:W-:Y:S01]  /*5ff0*/  UMOV UR34, UR9 ;  /* 0x0000000900227c82 */ /* 0x000fe20008000000 */
[----:B------:R-:W-:-:S02]  /*6000*/  USEL UR37, URZ, 0x1, UP4 ;  /* 0x00000001ff257887 */ /* 0x000fc4000a000000 */
[----:B--2---:R-:W-:Y:S02]  /*6010*/  UISETP.NE.AND UP0, UPT, UR16, 0x1, UPT ;  /* 0x000000011000788c */ /* 0x004fe4000bf05270 */
[----:B------:R-:W-:Y:S02]  /*6020*/  UPLOP3.LUT UP4, UPT, UPT, UPT, UPT, 0x40, 0x4 ;  /* 0x000000000004789c */ /* 0x000fe40003f8e870 */
[----:B------:R-:W-:Y:S01]  /*6030*/  UISETP.GE.AND UP2, UPT, UR42, 0x1, UPT ;  /* 0x000000012a00788c */ /* 0x000fe2000bf46270 */
[----:B------:R-:W1:Y:S01]  /*6040*/  LDCU.64 UR14, c[0x0][0xb28] ;  /* 0x00016500ff0e77ac */ /* 0x000e620008000a00 */
[----:B------:R-:W-:Y:S02]  /*6050*/  UISETP.NE.AND.EX UP6, UPT, UR27, URZ, UPT, UP6 ;  /* 0x000000ff1b00728c */ /* 0x000fe4000bfc5360 */
[----:B------:R-:W-:Y:S02]  /*6060*/  UPRMT UR48, UR48, 0x654, UR5 ;  /* 0x0000065430307896 */ /* 0x000fe40008000005 */
[----:B------:R-:W-:-:S02]  /*6070*/  USHF.R.U32.HI UR35, URZ, UR29, UR35 ;  /* 0x0000001dff237299 */ /* 0x000fc40008011623 */
[----:B---3--:R-:W-:Y:S02]  /*6080*/  USHF.R.U32.HI UR34, URZ, UR38, UR34 ;  /* 0x00000026ff227299 */ /* 0x008fe40008011622 */
[----:B------:R-:W-:Y:S02]  /*6090*/  UISETP.NE.AND UP0, UPT, UR30, 0x1, UPT ;  /* 0x000000011e00788c */ /* 0x000fe4000bf05270 */
[----:B------:R-:W-:-:S11]  /*60a0*/  UISETP.NE.AND UP3, UPT, UR4, 0x1, UPT ;  /* 0x000000010400788c */ /* 0x000fd6000bf65270 */
.L_x_133:
[C---:B------:R-:W-:Y:S02]  /*60b0*/  LEA R8, R10.reuse, UR17, 0x3 ;  /* 0x000000110a087c11 */ /* 0x040fe4000f8e18ff */
[----:B------:R-:W-:Y:S02]  /*60c0*/  SHF.L.U32 R0, R9, 0x1f, RZ ;  /* 0x0000001f09007819 */ /* 0x000fe400000006ff */
[----:B------:R-:W-:Y:S02]  /*60d0*/  LEA R4, R10, UR17, 0x4 ;  /* 0x000000110a047c11 */ /* 0x000fe4000f8e20ff */
[----:B--2---:R-:W2:Y:S02]  /*60e0*/  SYNCS.PHASECHK.TRANS64.TRYWAIT P0, [R8+URZ+0x380], R0 ;  /* 0x00038000080075a7 */ /* 0x004ea400080011ff */
[----:B--2---:R-:W-:Y:S05]  /*60f0*/  @!P0 BRA `(.L_x_126) ;  /* 0x0000004000688947 */ /* 0x004fea0003800000 */
.L_x_280:
[----:B------:R-:W3:Y:S01]  /*6100*/  LDS.128 R4, [R4+0x410] ;  /* 0x0004100004047984 */ /* 0x000ee20000000c00 */
[----:B------:R-:W-:Y:S01]  /*6110*/  UISETP.GE.AND UP0, UPT, UR42, 0x1, UPT ;  /* 0x000000012a00788c */ /* 0x000fe2000bf06270 */
[----:B------:R-:W-:Y:S01]  /*6120*/  @!PT LDS RZ, [RZ] ;  /* 0x00000000fffff984 */ /* 0x000fe20000000800 */
[----:B------:R-:W-:Y:S01]  /*6130*/  @!PT LDS RZ, [RZ] ;  /* 0x00000000fffff984 */ /* 0x000fe20000000800 */
[----:B------:R-:W-:Y:S01]  /*6140*/  @!PT LDS RZ, [RZ] ;  /* 0x00000000fffff984 */ /* 0x000fe20000000800 */
[----:B------:R-:W-:Y:S01]  /*6150*/  @!PT LDS RZ, [RZ] ;  /* 0x00000000fffff984 */ /* 0x000fe20000000800 */
[----:B------:R4:W-:Y:S06]  /*6160*/  MEMBAR.ALL.CTA ;  /* 0x0000000000007992 */ /* 0x0009ec0000008000 */
[----:B----4-:R-:W4:Y:S01]  /*6170*/  FENCE.VIEW.ASYNC.S ;  /* 0x00000000000073c6 */ /* 0x010f220000000000 */
[----:B---3--:R-:W-:Y:S11]  /*6180*/  LOP3.LUT P0, RZ, R6, 0x1, RZ, 0xc0, !PT ;  /* 0x0000000106ff7812 */ /* 0x008ff6000780c0ff */
[----:B------:R-:W-:Y:S02]  /*6190*/  @!UPT UIADD3 URZ, UPT, UPT, URZ, URZ, URZ ;  /* 0x000000fffffff290 */ /* 0x000fe4000fffe0ff */
[----:B----4-:R-:W-:Y:S01]  /*61a0*/  VOTEU.ANY UP2, P0 ;  /* 0x0000000000ff7886 */ /* 0x010fe20000040100 */
[----:B------:R-:W-:Y:S11]  /*61b0*/  PLOP3.LUT P0, PT, PT, PT, UP2, 0x80, 0x8 ;  /* 0x000000000008781c */ /* 0x000ff60003f0f028 */
[----:B------:R-:W-:Y:S02]  /*61c0*/  @!UPT UIADD3 URZ, UPT, UPT, URZ, URZ, URZ ;  /* 0x000000fffffff290 */ /* 0x000fe4000fffe0ff */
[----:B--2---:R-:W-:Y:S02]  /*61d0*/  @P0 SHF.R.U32.HI R0, RZ, 0x10, R5 ;  /* 0x00000010ff000819 */ /* 0x004fe40000011605 */
[----:B------:R-:W-:Y:S02]  /*61e0*/  @P0 MOV R2, R4 ;  /* 0x0000000400020202 */ /* 0x000fe40000000f00 */
[----:B------:R-:W-:Y:S01]  /*61f0*/  @P0 R2UR UR4, R0 ;  /* 0x00000000000402ca */ /* 0x000fe200000e0000 */
[----:B------:R-:W-:Y:S01]  /*6200*/  VIADD R0, R8, 0x390 ;  /* 0x0000039008007836 */ /* 0x000fe20000000000 */
[----:B------:R-:W-:Y:S02]  /*6210*/  @P0 LOP3.LUT R4, R5, 0xffff, RZ, 0xc0, !PT ;  /* 0x0000ffff05040812 */ /* 0x000fe400078ec0ff */
[----:B------:R-:W-:Y:S02]  /*6220*/  @P0 R2UR UR6, R2 ;  /* 0x00000000020602ca */ /* 0x000fe400000e0000 */
[----:B------:R-:W-:Y:S02]  /*6230*/  PRMT R0, RZ, 0x654, R0 ;  /* 0x00000654ff007816 */ /* 0x000fe40000000000 */
[----:B------:R-:W-:Y:S02]  /*6240*/  @P0 R2UR UR5, R4 ;  /* 0x00000000040502ca */ /* 0x000fe400000e0000 */
[----:B------:R2:W-:Y:S03]  /*6250*/  SYNCS.ARRIVE.TRANS64.RED.A1T0 RZ, [R0+URZ], RZ ;  /* 0x000000ff00ff79a7 */ /* 0x0005e600081004ff */
[----:B------:R-:W-:Y:S04]  /*6260*/  @UP2 UMOV UR25, UR4 ;  /* 0x0000000400192c82 */ /* 0x000fe80008000000 */
[----:B------:R-:W-:Y:S04]  /*6270*/  @UP2 UMOV UR13, UR6 ;  /* 0x00000006000d2c82 */ /* 0x000fe80008000000 */
[----:B------:R-:W-:Y:S01]  /*6280*/  @UP2 UMOV UR7, UR5 ;  /* 0x0000000500072c82 */ /* 0x000fe20008000000 */
[----:B------:R-:W-:Y:S05]  /*6290*/  BRA.U !UP0, `(.L_x_127) ;  /* 0x0000000108c07547 */ /* 0x000fea000b800000 */
[----:B------:R-:W-:Y:S02]  /*62a0*/  UIMAD.WIDE.U32 UR10, UR7, UR31, URZ ;  /* 0x0000001f070a72a5 */ /* 0x000fe4000f8e00ff */
[----:B------:R-:W-:Y:S02]  /*62b0*/  UP2UR UR12, UPR, URZ, 0x4 ;  /* 0x00000004ff0c7883 */ /* 0x000fe40008000000 */
[----:B------:R-:W-:Y:S02]  /*62c0*/  UISETP.NE.AND UP2, UPT, UR30, 0x1, UPT ;  /* 0x000000011e00788c */ /* 0x000fe4000bf45270 */
[----:B------:R-:W-:Y:S02]  /*62d0*/  UIMAD.WIDE.U32 UR18, UR13, UR28, URZ ;  /* 0x0000001c0d1272a5 */ /* 0x000fe4000f8e00ff */
[----:B------:R-:W-:Y:S02]  /*62e0*/  USEL UR4, UR32, UR34, !UP2 ;  /* 0x0000002220047287 */ /* 0x000fe4000d000000 */
[----:B------:R-:W-:Y:S02]  /*62f0*/  UISETP.NE.AND UP0, UPT, UR16, 0x1, UPT ;  /* 0x000000011000788c */ /* 0x000fe4000bf05270 */
[----:B------:R-:W-:Y:S02]  /*6300*/  UP2UR UR24, UPR, URZ, 0x2 ;  /* 0x00000002ff187883 */ /* 0x000fe40008000000 */
[----:B------:R-:W-:Y:S02]  /*6310*/  UISETP.NE.AND UP1, UPT, UR42, 0x1, UPT ;  /* 0x000000012a00788c */ /* 0x000fe4000bf25270 */
[----:B-1----:R-:W-:Y:S02]  /*6320*/  UIMAD.WIDE.U32 UR20, UR4, UR14, URZ ;  /* 0x0000000e041472a5 */ /* 0x002fe4000f8e00ff */
[----:B------:R-:W-:Y:S01]  /*6330*/  USEL UR8, UR33, UR35, !UP0 ;  /* 0x0000002321087287 */ /* 0x000fe2000c000000 */
[----:B------:R-:W-:Y:S02]  /*6340*/  UMOV UR5, UR11 ;  /* 0x0000000b00057c82 */ /* 0x000fe40008000000 */
[----:B------:R-:W-:Y:S02]  /*6350*/  USHF.R.U32.HI UR6, URZ, UR38, UR5 ;  /* 0x00000026ff067299 */ /* 0x000fe40008011605 */
[----:B------:R-:W-:Y:S02]  /*6360*/  UIMAD.WIDE.U32 UR22, UR8, UR14, URZ ;  /* 0x0000000e081672a5 */ /* 0x000fe4000f8e00ff */
[----:B------:R-:W-:Y:S02]  /*6370*/  USEL UR6, UR7, UR6, !UP2 ;  /* 0x0000000607067287 */ /* 0x000fe4000d000000 */
[----:B------:R-:W-:Y:S02]  /*6380*/  UISETP.NE.AND UP2, UPT, UR12, URZ, UPT ;  /* 0x000000ff0c00728c */ /* 0x000fe4000bf45270 */
[----:B------:R-:W-:Y:S01]  /*6390*/  UIMAD.WIDE.U32 UR10, UR6, UR14, URZ ;  /* 0x0000000e060a72a5 */ /* 0x000fe2000f8e00ff */
[----:B------:R-:W-:Y:S02]  /*63a0*/  UMOV UR5, UR19 ;  /* 0x0000001300057c82 */ /* 0x000fe40008000000 */
[----:B------:R-:W-:Y:S03]  /*63b0*/  USHF.R.U32.HI UR9, URZ, UR29, UR5 ;  /* 0x0000001dff097299 */ /* 0x000fe60008011605 */
[----:B------:R-:W-:Y:S02]  /*63c0*/  UMOV UR5, UR21 ;  /* 0x0000001500057c82 */ /* 0x000fe40008000000 */
[----:B------:R-:W-:Y:S03]  /*63d0*/  @UP1 USHF.R.U32.HI UR4, URZ, UR15, UR5 ;  /* 0x0000000fff041299 */ /* 0x000fe60008011605 */
[----:B------:R-:W-:Y:S01]  /*63e0*/  UMOV UR5, UR23 ;  /* 0x0000001700057c82 */ /* 0x000fe20008000000 */
[----:B------:R-:W-:Y:S02]  /*63f0*/  UIMAD UR4, UR42, UR4, URZ ;  /* 0x000000042a0472a4 */ /* 0x000fe4000f8e02ff */
[----:B------:R-:W-:Y:S02]  /*6400*/  @UP1 USHF.R.U32.HI UR8, URZ, UR15, UR5 ;  /* 0x0000000fff081299 */ /* 0x000fe40008011605 */
[----:B------:R-:W-:Y:S02]  /*6410*/  USEL UR5, UR13, UR9, !UP0 ;  /* 0x000000090d057287 */ /* 0x000fe4000c000000 */
[----:B------:R-:W-:Y:S02]  /*6420*/  UIMAD UR9, UR42, UR8, URZ ;  /* 0x000000082a0972a4 */ /* 0x000fe4000f8e02ff */
[----:B------:R-:W-:Y:S03]  /*6430*/  UISETP.GE.AND UP0, UPT, UR6, UR4, UPT ;  /* 0x000000040600728c */ /* 0x000fe6000bf06270 */
[----:B------:R-:W-:Y:S01]  /*6440*/  UMOV UR4, UR11 ;  /* 0x0000000b00047c82 */ /* 0x000fe20008000000 */
[----:B------:R-:W-:Y:S02]  /*6450*/  UISETP.GE.OR UP0, UPT, UR5, UR9, UP0 ;  /* 0x000000090500728c */ /* 0x000fe40008706670 */
[----:B------:R-:W-:Y:S02]  /*6460*/  USHF.R.U32.HI UR4, URZ, UR15, UR4 ;  /* 0x0000000fff047299 */ /* 0x000fe40008011604 */
[----:B------:R-:W-:Y:S02]  /*6470*/  UIMAD.WIDE.U32 UR10, UR5, UR14, URZ ;  /* 0x0000000e050a72a5 */ /* 0x000fe4000f8e00ff */
[----:B------:R-:W-:Y:S04]  /*6480*/  USEL UR12, UR6, UR4, !UP1 ;  /* 0x00000004060c7287 */ /* 0x000fe8000c800000 */
[----:B------:R-:W-:Y:S01]  /*6490*/  UIADD3 UR9, UPT, UPT, -UR12, URZ, URZ ;  /* 0x000000ff0c097290 */ /* 0x000fe2000fffe1ff */
[----:B------:R-:W-:Y:S02]  /*64a0*/  @!UP0 UMOV UR4, UR11 ;  /* 0x0000000b00048c82 */ /* 0x000fe40008000000 */
[----:B------:R-:W-:Y:S02]  /*64b0*/  @!UP0 USHF.R.U32.HI UR4, URZ, UR15, UR4 ;  /* 0x0000000fff048299 */ /* 0x000fe40008011604 */
[----:B------:R-:W-:Y:S02]  /*64c0*/  UIMAD UR9, UR42, UR9, UR6 ;  /* 0x000000092a0972a4 */ /* 0x000fe4000f8e0206 */
[----:B------:R-:W-:Y:S02]  /*64d0*/  @!UP0 USEL UR4, UR5, UR4, !UP1 ;  /* 0x0000000405048287 */ /* 0x000fe4000c800000 */
[----:B------:R-:W-:Y:S02]  /*64e0*/  UISETP.NE.AND UP1, UPT, UR24, URZ, UPT ;  /* 0x000000ff1800728c */ /* 0x000fe4000bf25270 */
[----:B------:R-:W-:Y:S02]  /*64f0*/  @!UP0 UIMAD UR9, UR8, UR9, UR4 ;  /* 0x00000009080982a4 */ /* 0x000fe4000f8e0204 */
[----:B------:R-:W-:Y:S02]  /*6500*/  @!UP0 UIADD3 UR10, UPT, UPT, UR12, -UR4, URZ ;  /* 0x800000040c0a8290 */ /* 0x000fe4000fffe0ff */
[----:B------:R-:W-:Y:S02]  /*6510*/  UIADD3 UR4, UPT, UPT, -UR5, URZ, URZ ;  /* 0x000000ff05047290 */ /* 0x000fe4000fffe1ff */
[----:B------:R-:W-:Y:S02]  /*6520*/  UIADD3 UR8, UPT, UPT, -UR6, URZ, URZ ;  /* 0x000000ff06087290 */ /* 0x000fe4000fffe1ff */
[----:B------:R-:W-:Y:S02]  /*6530*/  @!UP0 UIMAD UR6, UR10, UR42, UR5 ;  /* 0x0000002a0a0682a4 */ /* 0x000fe4000f8e0205 */
[----:B------:R-:W-:Y:S02]  /*6540*/  UIMAD UR13, UR16, UR4, UR13 ;  /* 0x00000004100d72a4 */ /* 0x000fe4000f8e020d */
[----:B------:R-:W-:Y:S01]  /*6550*/  UIMAD UR7, UR30, UR8, UR7 ;  /* 0x000000081e0772a4 */ /* 0x000fe2000f8e0207 */
[----:B------:R-:W-:Y:S02]  /*6560*/  @!UP0 UMOV UR5, UR9 ;  /* 0x0000000900058c82 */ /* 0x000fe40008000000 */
[----:B------:R-:W-:Y:S02]  /*6570*/  UIMAD UR13, UR5, UR16, UR13 ;  /* 0x00000010050d72a4 */ /* 0x000fe4000f8e020d */
[----:B------:R-:W-:Y:S11]  /*6580*/  UIMAD UR7, UR6, UR30, UR7 ;  /* 0x0000001e060772a4 */ /* 0x000ff6000f8e0207 */
[----:B------:R-:W-:Y:S01]  /*6590*/  @!UPT UIADD3 URZ, UPT, UPT, URZ, URZ, URZ ;  /* 0x000000fffffff290 */ /* 0x000fe2000fffe0ff */
.L_x_127:
[----:B------:R-:W3:Y:S01]  /*65a0*/  @!UP3 LDCU.128 UR20, c[0x0][0xb10] ;  /* 0x00016200ff14b7ac */ /* 0x000ee20008000c00 */
[----:B------:R-:W-:Y:S02]  /*65b0*/  ISETP.NE.U32.AND P0, PT, RZ, UR26, PT ;  /* 0x0000001aff007c0c */ /* 0x000fe4000bf05070 */
[----:B------:R-:W-:Y:S02]  /*65c0*/  SHF.L.U32 R2, R11, 0x1f, RZ ;  /* 0x0000001f0b027819 */ /* 0x000fe400000006ff */
[----:B------:R-:W-:Y:S01]  /*65d0*/  ISETP.NE.AND.EX P0, PT, RZ, UR27, PT, P0 ;  /* 0x0000001bff007c0c */ /* 0x000fe2000bf05300 */
[----:B------:R-:W4:Y:S01]  /*65e0*/  @!UP3 LDCU UR5, c[0x0][0xb0c] ;  /* 0x00016180ff05b7ac */ /* 0x000f220008000800 */
[----:B---3--:R-:W-:Y:S07]  /*65f0*/  UIMAD.WIDE.U32 UR8, UR13, UR20, URZ ;  /* 0x000000140d0872a5 */ /* 0x008fee000f8e00ff */
[----:B------:R-:W-:Y:S01]  /*6600*/  @!UP3 UMOV UR4, UR9 ;  /* 0x000000090004bc82 */ /* 0x000fe20008000000 */
[----:B----4-:R-:W-:Y:S02]  /*6610*/  @!UP3 UISETP.NE.AND UP0, UPT, UR5, 0x1, UPT ;  /* 0x000000010500b88c */ /* 0x010fe4000bf05270 */
[----:B------:R-:W-:Y:S02]  /*6620*/  @!UP3 USHF.R.U32.HI UR4, URZ, UR21, UR4 ;  /* 0x00000015ff04b299 */ /* 0x000fe40008011604 */
[----:B------:R-:W-:Y:S02]  /*6630*/  UIMAD.WIDE.U32 UR8, UR7, UR23, URZ ;  /* 0x00000017070872a5 */ /* 0x000fe4000f8e00ff */
[----:B------:R-:W-:Y:S02]  /*6640*/  @!UP3 USEL UR10, UR13, UR4, !UP0 ;  /* 0x000000040d0ab287 */ /* 0x000fe4000c000000 */
[----:B------:R-:W-:Y:S03]  /*6650*/  @!UP3 UISETP.NE.AND UP0, UPT, UR22, 0x1, UPT ;  /* 0x000000011600b88c */ /* 0x000fe6000bf05270 */
[----:B------:R-:W-:Y:S02]  /*6660*/  @!UP3 UMOV UR6, UR9 ;  /* 0x000000090006bc82 */ /* 0x000fe40008000000 */
[----:B------:R-:W3:Y:S02]  /*6670*/  @!UP3 LDCU UR4, c[0x0][0xb20] ;  /* 0x00016400ff04b7ac */ /* 0x000ee40008000800 */
[----:B---3--:R-:W-:Y:S04]  /*6680*/  @!UP3 USHF.R.U32.HI UR6, URZ, UR4, UR6 ;  /* 0x00000004ff06b299 */ /* 0x008fe80008011606 */
[----:B------:R-:W-:Y:S04]  /*6690*/  @!UP3 USEL UR6, UR7, UR6, !UP0 ;  /* 0x000000060706b287 */ /* 0x000fe8000c000000 */
[----:B------:R-:W-:Y:S02]  /*66a0*/  @!UP3 UIADD3 UR4, UPT, UPT, -UR10, UR6, URZ ;  /* 0x000000060a04b290 */ /* 0x000fe4000fffe1ff */
[----:B------:R-:W-:Y:S02]  /*66b0*/  @!UP3 UIADD3 UR6, UPT, UPT, UR10, -UR6, URZ ;  /* 0x800000060a06b290 */ /* 0x000fe4000fffe0ff */
[----:B------:R-:W-:Y:S02]  /*66c0*/  @!UP3 UIMAD UR13, UR4, UR5, UR13 ;  /* 0x00000005040db2a4 */ /* 0x000fe4000f8e020d */
[----:B------:R-:W-:Y:S01]  /*66d0*/  @!UP3 UIMAD UR7, UR6, UR22, UR7 ;  /* 0x000000160607b2a4 */ /* 0x000fe2000f8e0207 */
[----:B------:R-:W-:Y:S11]  /*66e0*/  BRA.U UP4, `(.L_x_128) ;  /* 0x0000000104107547 */ /* 0x000ff6000b800000 */
[----:B------:R-:W-:Y:S04]  /*66f0*/  MOV R4, UR37 ;  /* 0x0000002500047c02 */ /* 0x000fe80008000f00 */
[----:B------:R-:W-:Y:S04]  /*6700*/  SHF.L.U32 R4, R4, 0x1f, RZ ;  /* 0x0000001f04047819 */ /* 0x000fe800000006ff */
[----:B------:R-:W3:Y:S02]  /*6710*/  SYNCS.PHASECHK.TRANS64.TRYWAIT P1, [UR17+0x378], R4 ;  /* 0x00037804ff0075a7 */ /* 0x000ee40008021111 */
[----:B---3--:R-:W-:Y:S05]  /*6720*/  @!P1 BRA `(.L_x_129) ;  /* 0x0000003800f09947 */ /* 0x008fea0003800000 */
.L_x_128:
[----:B------:R-:W-:Y:S05]  /*6730*/  BRA.U !UP6, `(.L_x_130) ;  /* 0x000000010e387547 */ /* 0x000fea000b800000 */
[----:B------:R-:W-:Y:S01]  /*6740*/  UPLOP3.LUT UP1, UPT, UPT, UPT, UP5, 0x80, 0x8 ;  /* 0x000000000008789c */ /* 0x000fe20003f2f050 */
[----:B--2---:R-:W-:Y:S01]  /*6750*/  HFMA2 R0, -RZ, RZ, 0, 5.9604644775390625e-08 ;  /* 0x00000001ff007431 */ /* 0x004fe200000001ff */
[----:B------:R-:W2:Y:S01]  /*6760*/  LDCU.64 UR8, c[0x0][0x358] ;  /* 0x00006b00ff0877ac */ /* 0x000ea20008000a00 */
[----:B------:R-:W-:Y:S03]  /*6770*/  IMAD.MOV.U32 R79, RZ, RZ, 0x1 ;  /* 0x00000001ff4f7424 */ /* 0x000fe600078e00ff */
[----:B------:R-:W-:Y:S05]  /*6780*/  PLOP3.LUT P1, PT, PT, PT, UP1, 0x80, 0x8 ;  /* 0x000000000008781c */ /* 0x000fea0003f2f018 */
[----:B------:R-:W3:Y:S01]  /*6790*/  @UP1 LDCU.64 UR4, c[0x0][0x888] ;  /* 0x00011100ff0417ac */ /* 0x000ee20008000a00 */
[----:B------:R-:W-:Y:S07]  /*67a0*/  @UP1 UIMAD UR6, UR36, UR26, URZ ;  /* 0x0000001a240612a4 */ /* 0x000fee000f8e02ff */
[----:B------:R-:W-:Y:S01]  /*67b0*/  @!P1 PRMT R79, R0, 0x7610, R79 ;  /* 0x00007610004f9816 */ /* 0x000fe2000000004f */
[----:B---3--:R-:W-:Y:S06]  /*67c0*/  @UP1 UIMAD.WIDE UR4, UR6, 0x4, UR4 ;  /* 0x00000004060418a5 */ /* 0x008fec000f8e0204 */
[----:B------:R-:W-:Y:S01]  /*67d0*/  IMAD.U32 R4, RZ, RZ, UR4 ;  /* 0x00000004ff047e24 */ /* 0x000fe2000f8e00ff */
[----:B------:R-:W-:Y:S04]  /*67e0*/  MOV R5, UR5 ;  /* 0x0000000500057c02 */ /* 0x000fe80008000f00 */
[----:B------:R-:W3:Y:S01]  /*67f0*/  @!UP1 LDCU UR4, c[0x0][0x880] ;  /* 0x00011000ff0497ac */ /* 0x000ee20008000800 */
[----:B--2--5:R4:W5:Y:S02]  /*6800*/  @P1 LDG.E R39, desc[UR8][R4.64] ;  /* 0x0000000804271981 */ /* 0x024964000c1e1900 */
[----:B---34-:R-:W-:Y:S07]  /*6810*/  @!P1 IMAD.U32 R39, RZ, RZ, UR4 ;  /* 0x00000004ff279e24 */ /* 0x018fee000f8e00ff */
.L_x_130:
[----:B-----5:R-:W-:Y:S01]  /*6820*/  @!P0 FSETP.EQ.AND P2, PT, R39, RZ, PT ;  /* 0x000000ff2700820b */ /* 0x020fe20003f42000 */
[----:B------:R-:W-:Y:S01]  /*6830*/  @!UPT UIADD3 URZ, UPT, UPT, URZ, URZ, URZ ;  /* 0x000000fffffff290 */ /* 0x000fe2000fffe0ff */
[----:B------:R-:W-:Y:S11]  /*6840*/  @!P0 BRA `(.L_x_131) ;  /* 0x0000000000148947 */ /* 0x000ff60003800000 */
[----:B------:R-:W-:Y:S02]  /*6850*/  LOP3.LUT P0, RZ, R79, 0xff, RZ, 0xc0, !PT ;  /* 0x000000ff4fff7812 */ /* 0x000fe4000780c0ff */
[----:B------:R-:W-:Y:S04]  /*6860*/  PLOP3.LUT P2, PT, PT, PT, UP1, 0x80, 0x8 ;  /* 0x000000000008781c */ /* 0x000fe80003f4f018 */
[----:B------:R-:W-:Y:S07]  /*6870*/  PLOP3.LUT P2, PT, P2, PT, PT, 0x8, 0x80 ;  /* 0x000000000080781c */ /* 0x000fee000174e170 */
[----:B------:R-:W-:Y:S11]  /*6880*/  @P0 FSETP.EQ.AND P2, PT, R39, RZ, PT ;  /* 0x000000ff2700020b */ /* 0x000ff60003f42000 */
[----:B------:R-:W-:Y:S02]  /*6890*/  @!UPT UIADD3 URZ, UPT, UPT, URZ, URZ, URZ ;  /* 0x000000fffffff290 */ /* 0x000fe4000fffe0ff */
.L_x_131:
[----:B------:R-:W3:Y:S01]  /*68a0*/  SYNCS.PHASECHK.TRANS64.TRYWAIT P0, [UR17+0x368], R2 ;  /* 0x00036802ff0075a7 */ /* 0x000ee20008001111 */
[----:B------:R-:W-:Y:S02]  /*68b0*/  ELECT P1, URZ, PT ;  /* 0x0000000000ff782f */ /* 0x000fe40003820000 */
[----:B------:R-:W-:Y:S01]  /*68c0*/  IADD3 R10, PT, PT, R10, 0x1, RZ ;  /* 0x000000010a0a7810 */ /* 0x000fe20007ffe0ff */
[----:B---3--:R-:W-:Y:S10]  /*68d0*/  @!P0 BRA `(.L_x_132) ;  /* 0x00000038009c8947 */ /* 0x008ff40003800000 */
.L_x_283:
[----:B------:R-:W-:Y:S01]  /*68e0*/  PLOP3.LUT P1, PT, P2, P1, PT, 0xf2, 0x2f ;  /* 0x00000000002f781c */ /* 0x000fe20001723e72 */
[----:B------:R-:W-:Y:S01]  /*68f0*/  UMOV UR18, 0x0 ;  /* 0x0000000000127882 */ /* 0x000fe20000000000 */
[----:B------:R-:W-:Y:S01]  /*6900*/  UMOV UR19, 0x10000000 ;  /* 0x1000000000137882 */ /* 0x000fe20000000000 */
[----:B------:R-:W-:Y:S01]  /*6910*/  UMOV UR12, UR36 ;  /* 0x00000024000c7c82 */ /* 0x000fe20008000000 */
[----:B------:R-:W-:Y:S01]  /*6920*/  LOP3.LUT R11, R11, 0x1, RZ, 0x3c, !PT ;  /* 0x000000010b0b7812 */ /* 0x000fe200078e3cff */
[----:B------:R-:W-:Y:S01]  /*6930*/  UMOV UR36, UR25 ;  /* 0x0000001900247c82 */ /* 0x000fe20008000000 */
[----:B------:R-:W-:Y:S07]  /*6940*/  UPLOP3.LUT UP4, UPT, UPT, UPT, UPT, 0x80, 0x8 ;  /* 0x000000000008789c */ /* 0x000fee0003f8f070 */
[----:B--2---:R-:W-:Y:S01]  /*6950*/  @!P1 IADD3 R2, P0, PT, R12, 0x580, RZ ;  /* 0x000005800c029810 */ /* 0x004fe20007f1e0ff */
[----:B------:R-:W-:Y:S03]  /*6960*/  VOTEU.ALL UP0, P1 ;  /* 0x0000000000ff7886 */ /* 0x000fe60000800000 */
[----:B------:R-:W-:Y:S01]  /*6970*/  @!P1 R2UR UR5, R2 ;  /* 0x00000000020592ca */ /* 0x000fe200000e0000 */
[----:B------:R-:W-:Y:S01]  /*6980*/  @!P1 IMAD.X R0, RZ, RZ, R13, P0 ;  /* 0x000000ffff009224 */ /* 0x000fe200000e060d */
[----:B------:R-:W-:Y:S01]  /*6990*/  @!UP0 USHF.L.U32 UR10, UR45, 0x6, URZ ;  /* 0x000000062d0a8899 */ /* 0x000fe200080006ff */
[----:B------:R-:W-:Y:S01]  /*69a0*/  ISETP.NE.AND P0, PT, R10, 0x2, PT ;  /* 0x000000020a00780c */ /* 0x000fe20003f05270 */
[----:B------:R-:W-:Y:S02]  /*69b0*/  @!UP0 USHF.L.U32 UR11, UR46, 0x6, URZ ;  /* 0x000000062e0b8899 */ /* 0x000fe400080006ff */
[----:B------:R-:W-:Y:S01]  /*69c0*/  @!P1 R2UR UR4, R0 ;  /* 0x00000000000492ca */ /* 0x000fe200000e0000 */
[----:B------:R-:W-:Y:S01]  /*69d0*/  @!UP0 UIADD3 UR8, UPT, UPT, UR17, 0x600, URZ ;  /* 0x0000060011088890 */ /* 0x000fe2000fffe0ff */
[----:B------:R-:W-:Y:S01]  /*69e0*/  SEL R0, RZ, 0x1, P0 ;  /* 0x00000001ff007807 */ /* 0x000fe20000000000 */
[----:B------:R-:W-:Y:S01]  /*69f0*/  @!UP0 UIADD3 UR9, UPT, UPT, UR17, 0x360, URZ ;  /* 0x0000036011098890 */ /* 0x000fe2000fffe0ff */
[----:B------:R-:W-:Y:S01]  /*6a00*/  SEL R10, R10, RZ, P0 ;  /* 0x000000ff0a0a7207 */ /* 0x000fe20000000000 */
[----:B------:R-:W-:Y:S01]  /*6a10*/  VOTEU.ALL UP0, P1 ;  /* 0x0000000000ff7886 */ /* 0x000fe20000800000 */
[----:B------:R-:W-:Y:S01]  /*6a20*/  LOP3.LUT R9, R9, R0, RZ, 0x3c, !PT ;  /* 0x0000000009097212 */ /* 0x000fe200078e3cff */
[----:B------:R-:W-:Y:S01]  /*6a30*/  IMAD.U32 R4, RZ, RZ, UR5 ;  /* 0x00000005ff047e24 */ /* 0x000fe2000f8e00ff */
[----:B------:R-:W-:Y:S02]  /*6a40*/  UIADD3 UR45, UPT, UPT, UR7, UR57, URZ ;  /* 0x00000039072d7290 */ /* 0x000fe4000fffe0ff */
[----:B------:R-:W-:Y:S03]  /*6a50*/  UIADD3 UR46, UPT, UPT, UR13, UR60, URZ ;  /* 0x0000003c0d2e7290 */ /* 0x000fe6000fffe0ff */
[----:B------:R-:W-:Y:S01]  /*6a60*/  IMAD.U32 R5, RZ, RZ, UR4 ;  /* 0x00000004ff057e24 */ /* 0x000fe2000f8e00ff */
[----:B------:R-:W-:Y:S04]  /*6a70*/  @!P1 R2UR UR4, R4 ;  /* 0x00000000040492ca */ /* 0x000fe800000e0000 */
[----:B------:R-:W-:Y:S11]  /*6a80*/  @!P1 R2UR UR5, R5 ;  /* 0x00000000050592ca */ /* 0x000ff600000e0000 */
[----:B------:R-:W-:Y:S02]  /*6a90*/  @!UPT UIADD3 URZ, UPT, UPT, URZ, URZ, URZ ;  /* 0x000000fffffff290 */ /* 0x000fe4000fffe0ff */
[----:B------:R2:W-:Y:S01]  /*6aa0*/  @!UP0 UTMALDG.3D [UR8], [UR4], desc[UR18] ;  /* 0x00001208040085b4 */ /* 0x0005e20008011000 */
[----:B------:R2:W-:Y:S01]  /*6ab0*/  @!P1 SYNCS.ARRIVE.TRANS64.RED.A0TR RZ, [UR17+0x360], R3 ;  /* 0x00036003ffff99a7 */ /* 0x0005e20008300411 */
[----:B------:R-:W-:Y:S01]  /*6ac0*/  SYNCS.ARRIVE.TRANS64.RED.A1T0 RZ, [UR48], RZ ;  /* 0x000000ffffff79a7 */ /* 0x000fe20008100430 */
[----:B------:R-:W-:Y:S05]  /*6ad0*/  BRA.U UP2, `(.L_x_133) ;  /* 0xfffffff502747547 */ /* 0x000fea000b83ffff */
[----:B------:R-:W-:Y:S07]  /*6ae0*/  MOV R0, UR17 ;  /* 0x0000001100007c02 */ /* 0x000fee0008000f00 */
.L_x_134:
[----:B---3--:R-:W-:-:S04]  /*6af0*/  SHF.L.U32 R2, R11, 0x1f, RZ ;  /* 0x0000001f0b027819 */ /* 0x008fc800000006ff */
[----:B------:R3:W4:Y:S03]  /*6b00*/  SYNCS.PHASECHK.TRANS64.TRYWAIT P0, [R0+URZ+0x368], R2 ;  /* 0x00036802000075a7 */ /* 0x00072600080011ff */
[----:B----4-:R-:W-:Y:S05]  /*6b10*/  @!P0 NANOSLEEP.SYNCS 0x989680 ;  /* 0x009896800000895d */ /* 0x010fea0003900000 */
[----:B------:R-:W4:Y:S02]  /*6b20*/  @!P0 SYNCS.PHASECHK.TRANS64 P0, [R0+URZ+0x368], R2 ;  /* 0x00036802000085a7 */ /* 0x000f2400080010ff */
[----:B-12-4-:R-:W-:Y:S05]  /*6b30*/  @P0 EXIT ;  /* 0x000000000000094d */ /* 0x016fea0003800000 */
[----:B------:R-:W-:Y:S05]  /*6b40*/  BRA `(.L_x_134) ;  /* 0xfffffffc00e87947 */ /* 0x000fea000383ffff */
.L_x_125:
[----:B------:R-:W-:-:S06]  /*6b50*/  UISETP.GE.AND UP0, UPT, UR18, 0x4, UPT ;  /* 0x000000041200788c */ /* 0x000fcc000bf06270 */
[----:B------:R-:W-:-:S13]  /*6b60*/  PLOP3.LUT P0, PT, PT, PT, UP0, 0x80, 0x8 ;  /* 0x000000000008781c */ /* 0x000fda0003f0f008 */
[----:B-1----:R-:W-:Y:S05]  /*6b70*/  @!P0 EXIT ;  /* 0x000000000000894d */ /* 0x002fea0003800000 */
[----:B------:R-:W-:Y:S01]  /*6b80*/  BAR.SYNC.DEFER_BLOCKING 0x6, 0xa0 ;  /* 0x0182800000007b1d */ /* 0x000fe20000010000 */
[C---:B------:R-:W-:Y:S02]  /*6b90*/  IMAD.SHL.U32 R7, R76.reuse, 0x40, RZ ;  /* 0x000000404c077824 */ /* 0x040fe400078e00ff */
[----:B------:R-:W-:Y:S02]  /*6ba0*/  HFMA2 R81, -RZ, RZ, 0, 0 ;  /* 0x00000000ff517431 */ /* 0x000fe400000001ff */
[C---:B------:R-:W-:Y:S01]  /*6bb0*/  IMAD.SHL.U32 R4, R76.reuse, 0x20, RZ ;  /* 0x000000204c047824 */ /* 0x040fe200078e00ff */
[----:B------:R-:W-:Y:S01]  /*6bc0*/  CS2R R82, SRZ ;  /* 0x0000000000527805 */ /* 0x000fe2000001ff00 */
[----:B------:R-:W-:Y:S01]  /*6bd0*/  IMAD.SHL.U32 R6, R76, 0x2, RZ ;  /* 0x000000024c067824 */ /* 0x000fe200078e00ff */
[----:B------:R-:W-:Y:S01]  /*6be0*/  UMOV UR44, 0x400 ;  /* 0x00000400002c7882 */ /* 0x000fe20000000000 */
[----:B------:R-:W-:Y:S01]  /*6bf0*/  LOP3.LUT R5, R7, 0x180, RZ, 0xc0, !PT ;  /* 0x0000018007057812 */ /* 0x000fe200078ec0ff */
[----:B------:R-:W-:Y:S01]  /*6c00*/  ULEA UR44, UR48, UR44, 0x18 ;  /* 0x0000002c302c7291 */ /* 0x000fe2000f8ec0ff */
[----:B------:R-:W-:Y:S01]  /*6c10*/  LOP3.LUT R4, R4, 0xc00, RZ, 0xc0, !PT ;  /* 0x00000c0004047812 */ /* 0x000fe200078ec0ff */
[----:B------:R-:W1:Y:S01]  /*6c20*/  LDC.64 R72, c[0x0][0x888] ;  /* 0x00022200ff487b82 */ /* 0x000e620000000a00 */
[----:B------:R-:W-:Y:S01]  /*6c30*/  LOP3.LUT R6, R5, 0x20, R6, 0xf8, !PT ;  /* 0x0000002005067812 */ /* 0x000fe200078ef806 */
[----:B------:R-:W-:Y:S01]  /*6c40*/  IMAD.SHL.U32 R5, R76, 0x8, RZ ;  /* 0x000000084c057824 */ /* 0x000fe200078e00ff */
[----:B------:R-:W-:Y:S01]  /*6c50*/  LOP3.LUT R4, R4, 0x40, R7, 0xf8, !PT ;  /* 0x0000004004047812 */ /* 0x000fe200078ef807 */
[----:B------:R-:W-:Y:S01]  /*6c60*/  IMAD.U32 R37, R76, 0x10000, RZ ;  /* 0x000100004c257824 */ /* 0x000fe200078e00ff */
[----:B------:R-:W-:Y:S01]  /*6c70*/  UIADD3 UR4, UPT, UPT, UR44, 0x1600, URZ ;  /* 0x000016002c047890 */ /* 0x000fe2000fffe0ff */
[----:B------:R-:W-:Y:S01]  /*6c80*/  IMAD.MOV.U32 R36, RZ, RZ, RZ ;  /* 0x000000ffff247224 */ /* 0x000fe200078e00ff */
[----:B------:R-:W-:Y:S01]  /*6c90*/  LOP3.LUT R5, R6, 0x30, R5, 0x78, !PT ;  /* 0x0000003006057812 */ /* 0x000fe200078e7805 */
[----:B------:R-:W2:Y:S01]  /*6ca0*/  LDC.64 R74, c[0x0][0x890] ;  /* 0x00022400ff4a7b82 */ /* 0x000ea20000000a00 */
[----:B------:R-:W-:Y:S01]  /*6cb0*/  LOP3.LUT R4, R4, 0x200, R7, 0xf8, !PT ;  /* 0x0000020004047812 */ /* 0x000fe200078ef807 */
[----:B------:R-:W-:Y:S01]  /*6cc0*/  IMAD.MOV.U32 R84, RZ, RZ, RZ ;  /* 0x000000ffff547224 */ /* 0x000fe200078e00ff */
[----:B------:R-:W-:Y:S01]  /*6cd0*/  LOP3.LUT R37, R37, 0x600000, RZ, 0xc0, !PT ;  /* 0x0060000025257812 */ /* 0x000fe200078ec0ff */
[----:B------:R-:W-:Y:S01]  /*6ce0*/  IMAD.U32 R85, RZ, RZ, UR4 ;  /* 0x00000004ff557e24 */ /* 0x000fe2000f8e00ff */
[----:B------:R-:W-:Y:S01]  /*6cf0*/  LOP3.LUT R78, R4, R5, RZ, 0xfc, !PT ;  /* 0x00000005044e7212 */ /* 0x000fe200078efcff */
[----:B------:R-:W3:Y:S01]  /*6d00*/  LDS R0, [UR44+0x430] ;  /* 0x0004302cff007984 */ /* 0x000ee20008000800 */
[----:B------:R-:W-:Y:S01]  /*6d10*/  IMAD.SHL.U32 R4, R76, 0x10, RZ ;  /* 0x000000104c047824 */ /* 0x000fe200078e00ff */
[----:B------:R-:W4:Y:S01]  /*6d20*/  LDC.64 R70, c[0x0][0x8b0] ;  /* 0x00022c00ff467b82 */ /* 0x000f220000000a00 */
[----:B------:R-:W-:Y:S01]  /*6d30*/  IADD3 R77, PT, PT, R78, UR44, RZ ;  /* 0x0000002c4e4d7c10 */ /* 0x000fe2000fffe0ff */
[----:B------:R-:W1:Y:S02]  /*6d40*/  LDCU UR50, c[0x0][0x370] ;  /* 0x00006e00ff3277ac */ /* 0x000e640008000800 */
[----:B------:R-:W-:Y:S01]  /*6d50*/  LOP3.LUT R4, R4, 0x20, RZ, 0xc0, !PT ;  /* 0x0000002004047812 */ /* 0x000fe200078ec0ff */
[----:B------:R-:W1:Y:S03]  /*6d60*/  LDCU.64 UR62, c[0x0][0x348] ;  /* 0x00006900ff3e77ac */ /* 0x000e660008000a00 */
[----:B------:R-:W1:Y:S01]  /*6d70*/  LDC.64 R68, c[0x0][0x8a8] ;  /* 0x00022a00ff447b82 */ /* 0x000e620000000a00 */
[----:B------:R-:W-:Y:S01]  /*6d80*/  IADD3 R77, PT, PT, -R4, 0x600, R77 ;  /* 0x00000600044d7810 */ /* 0x000fe20007ffe14d */
[----:B------:R-:W1:Y:S01]  /*6d90*/  LDCU UR43, c[0x0][0xb0c] ;  /* 0x00016180ff2b77ac */ /* 0x000e620008000800 */
[----:B------:R-:W1:Y:S01]  /*6da0*/  LDCU UR39, c[0x0][0xb30] ;  /* 0x00016600ff2777ac */ /* 0x000e620008000800 */
[----:B------:R-:W1:Y:S01]  /*6db0*/  LDCU.64 UR58, c[0x0][0x888] ;  /* 0x00011100ff3a77ac */ /* 0x000e620008000a00 */
[----:B------:R-:W1:Y:S01]  /*6dc0*/  LDCU.64 UR40, c[0x0][0xb28] ;  /* 0x00016500ff2877ac */ /* 0x000e620008000a00 */
[----:B------:R-:W1:Y:S01]  /*6dd0*/  LDCU.128 UR52, c[0x0][0xb10] ;  /* 0x00016200ff3477ac */ /* 0x000e620008000c00 */
[----:B------:R-:W1:Y:S01]  /*6de0*/  LDCU UR49, c[0x0][0x374] ;  /* 0x00006e80ff3177ac */ /* 0x000e620008000800 */
[----:B------:R-:W-:Y:S01]  /*6df0*/  UIADD3 UR56, UPT, UPT, UR44, 0x600, URZ ;  /* 0x000006002c387890 */ /* 0x000fe2000fffe0ff */
[----:B---3--:R-:W-:-:S11]  /*6e00*/  IMAD.IADD R37, R0, 0x1, R37 ;  /* 0x0000000100257824 */ /* 0x008fd600078e0225 */
.L_x_152:
[----:B------:R-:W-:Y:S02]  /*6e10*/  LEA R3, R81, UR44, 0x3 ;  /* 0x0000002c51037c11 */ /* 0x000fe4000f8e18ff */
[----:B------:R-:W-:Y:S02]  /*6e20*/  SHF.L.U32 R0, R83, 0x1f, RZ ;  /* 0x0000001f53007819 */ /* 0x000fe400000006ff */
[----:B-1----:R-:W-:Y:S02]  /*6e30*/  LEA R4, R81, UR44, 0x4 ;  /* 0x0000002c51047c11 */ /* 0x002fe4000f8e20ff */
[----:B------:R-:W3:Y:S02]  /*6e40*/  SYNCS.PHASECHK.TRANS64.TRYWAIT P0, [R3+URZ+0x380], R0 ;  /* 0x00038000030075a7 */ /* 0x000ee400080011ff */
[----:B--23--:R-:W-:Y:S05]  /*6e50*/  @!P0 BRA `(.L_x_135) ;  /* 0x0000003400548947 */ /* 0x00cfea0003800000 */
.L_x_284:
[----:B------:R-:W1:Y:S01]  /*6e60*/  LDS.128 R4, [R4+0x410] ;  /* 0x0004100004047984 */ /* 0x000e620000000c00 */
[----:B------:R-:W-:Y:S01]  /*6e70*/  UISETP.GE.AND UP0, UPT, UR42, 0x1, UPT ;  /* 0x000000012a00788c */ /* 0x000fe2000bf06270 */
[----:B------:R-:W-:Y:S01]  /*6e80*/  @!PT LDS RZ, [RZ] ;  /* 0x00000000fffff984 */ /* 0x000fe20000000800 */
[----:B------:R-:W-:Y:S01]  /*6e90*/  @!PT LDS RZ, [RZ] ;  /* 0x00000000fffff984 */ /* 0x000fe20000000800 */
[----:B------:R-:W-:Y:S01]  /*6ea0*/  @!PT LDS RZ, [RZ] ;  /* 0x00000000fffff984 */ /* 0x000fe20000000800 */
[----:B------:R-:W-:Y:S01]  /*6eb0*/  @!PT LDS RZ, [RZ] ;  /* 0x00000000fffff984 */ /* 0x000fe20000000800 */
[----:B------:R2:W-:Y:S06]  /*6ec0*/  MEMBAR.ALL.CTA ;  /* 0x0000000000007992 */ /* 0x0005ec0000008000 */
[----:B--2---:R-:W2:Y:S01]  /*6ed0*/  FENCE.VIEW.ASYNC.S ;  /* 0x00000000000073c6 */ /* 0x004ea20000000000 */
[----:B-1----:R-:W-:Y:S11]  /*6ee0*/  LOP3.LUT P0, RZ, R6, 0x1, RZ, 0xc0, !PT ;  /* 0x0000000106ff7812 */ /* 0x002ff6000780c0ff */
[----:B------:R-:W-:Y:S02]  /*6ef0*/  @!UPT UIADD3 URZ, UPT, UPT, URZ, URZ, URZ ;  /* 0x000000fffffff290 */ /* 0x000fe4000fffe0ff */
[----:B--2---:R-:W-:Y:S01]  /*6f00*/  VOTEU.ANY UP1, P0 ;  /* 0x0000000000ff7886 */ /* 0x004fe20000020100 */
[----:B------:R-:W-:Y:S01]  /*6f10*/  PLOP3.LUT P0, PT, PT, PT, UP1, 0x80, 0x8 ;  /* 0x000000000008781c */ /* 0x000fe20003f0f018 */
[----:B------:R-:W-:Y:S11]  /*6f20*/  UP2UR UR47, UPR, URZ, 0x2 ;  /* 0x00000002ff2f7883 */ /* 0x000ff60008000000 */
[----:B------:R-:W-:Y:S01]  /*6f30*/  @!UPT UIADD3 URZ, UPT, UPT, URZ, URZ, URZ ;  /* 0x000000fffffff290 */ /* 0x000fe2000fffe0ff */
[----:B---3--:R-:W-:Y:S02]  /*6f40*/  @P0 SHF.R.U32.HI R0, RZ, 0x10, R5 ;  /* 0x00000010ff000819 */ /* 0x008fe40000011605 */
        /* <DEDUP_REMOVED lines=12> */
[----:B------:R-:W2:Y:S01]  /*7010*/  LDCU UR12, c[0x0][0xb20] ;  /* 0x00016400ff0c77ac */ /* 0x000ea20008000800 */
[----:B------:R-:W-:Y:S02]  /*7020*/  UIMAD.WIDE.U32 UR4, UR49, UR55, URZ ;  /* 0x00000037310472a5 */ /* 0x000fe4000f8e00ff */
[----:B------:R-:W-:Y:S02]  /*7030*/  UIMAD.WIDE.U32 UR6, UR50, UR52, URZ ;  /* 0x00000034320672a5 */ /* 0x000fe4000f8e00ff */
[----:B------:R-:W-:Y:S02]  /*7040*/  UISETP.NE.AND UP0, UPT, UR54, 0x1, UPT ;  /* 0x000000013600788c */ /* 0x000fe4000bf05270 */
[----:B------:R-:W-:Y:S02]  /*7050*/  UIMAD.WIDE.U32 UR8, UR37, UR55, URZ ;  /* 0x00000037250872a5 */ /* 0x000fe4000f8e00ff */
[----:B------:R-:W-:Y:S02]  /*7060*/  UIMAD.WIDE.U32 UR10, UR38, UR52, URZ ;  /* 0x00000034260a72a5 */ /* 0x000fe4000f8e00ff */
[----:B------:R-:W-:Y:S02]  /*7070*/  UISETP.NE.AND UP1, UPT, UR43, 0x1, UPT ;  /* 0x000000012b00788c */ /* 0x000fe4000bf25270 */
[----:B------:R-:W-:Y:S01]  /*7080*/  UISETP.NE.AND UP2, UPT, UR42, 0x1, UPT ;  /* 0x000000012a00788c */ /* 0x000fe2000bf45270 */
[----:B------:R-:W-:Y:S02]  /*7090*/  UMOV UR4, UR5 ;  /* 0x0000000500047c82 */ /* 0x000fe40008000000 */
[----:B--2---:R-:W-:Y:S03]  /*70a0*/  USHF.R.U32.HI UR5, URZ, UR12, UR4 ;  /* 0x0000000cff057299 */ /* 0x004fe60008011604 */
[----:B------:R-:W-:Y:S02]  /*70b0*/  UMOV UR4, UR7 ;  /* 0x0000000700047c82 */ /* 0x000fe40008000000 */
[----:B------:R-:W-:Y:S02]  /*70c0*/  USHF.R.U32.HI UR7, URZ, UR53, UR4 ;  /* 0x00000035ff077299 */ /* 0x000fe40008011604 */
[----:B------:R-:W-:Y:S02]  /*70d0*/  USEL UR4, UR49, UR5, !UP0 ;  /* 0x0000000531047287 */ /* 0x000fe4000c000000 */
[----:B------:R-:W-:Y:S01]  /*70e0*/  USEL UR7, UR50, UR7, !UP1 ;  /* 0x0000000732077287 */ /* 0x000fe2000c800000 */
[----:B------:R-:W-:Y:S01]  /*70f0*/  UMOV UR5, UR9 ;  /* 0x0000000900057c82 */ /* 0x000fe20008000000 */
[----:B------:R-:W-:Y:S02]  /*7100*/  UIMAD.WIDE.U32 UR8, UR4, UR40, URZ ;  /* 0x00000028040872a5 */ /* 0x000fe4000f8e00ff */
[----:B------:R-:W-:Y:S03]  /*7110*/  USHF.R.U32.HI UR6, URZ, UR12, UR5 ;  /* 0x0000000cff067299 */ /* 0x000fe60008011605 */
[----:B------:R-:W-:Y:S01]  /*7120*/  UMOV UR5, UR11 ;  /* 0x0000000b00057c82 */ /* 0x000fe20008000000 */
[----:B------:R-:W-:Y:S02]  /*7130*/  UIMAD.WIDE.U32 UR10, UR7, UR40, URZ ;  /* 0x00000028070a72a5 */ /* 0x000fe4000f8e00ff */
[----:B------:R-:W-:Y:S02]  /*7140*/  USHF.R.U32.HI UR12, URZ, UR53, UR5 ;  /* 0x00000035ff0c7299 */ /* 0x000fe40008011605 */
[----:B------:R-:W-:Y:S01]  /*7150*/  USEL UR6, UR37, UR6, !UP0 ;  /* 0x0000000625067287 */ /* 0x000fe2000c000000 */
[----:B------:R-:W-:Y:S02]  /*7160*/  UMOV UR5, UR9 ;  /* 0x0000000900057c82 */ /* 0x000fe40008000000 */
[----:B------:R-:W-:Y:S01]  /*7170*/  UMOV UR10, UR11 ;  /* 0x0000000b000a7c82 */ /* 0x000fe20008000000 */
[----:B------:R-:W-:Y:S02]  /*7180*/  @UP2 USHF.R.U32.HI UR4, URZ, UR41, UR5 ;  /* 0x00000029ff042299 */ /* 0x000fe40008011605 */
[----:B------:R-:W-:Y:S02]  /*7190*/  @UP2 USHF.R.U32.HI UR7, URZ, UR41, UR10 ;  /* 0x00000029ff072299 */ /* 0x000fe4000801160a */
[----:B------:R-:W-:Y:S02]  /*71a0*/  UIMAD UR4, UR42, UR4, URZ ;  /* 0x000000042a0472a4 */ /* 0x000fe4000f8e02ff */
[----:B------:R-:W-:Y:S02]  /*71b0*/  UIMAD.WIDE.U32 UR10, UR6, UR40, URZ ;  /* 0x00000028060a72a5 */ /* 0x000fe4000f8e00ff */
[----:B------:R-:W-:Y:S02]  /*71c0*/  USEL UR5, UR38, UR12, !UP1 ;  /* 0x0000000c26057287 */ /* 0x000fe4000c800000 */
[----:B------:R-:W-:Y:S02]  /*71d0*/  UIMAD UR8, UR42, UR7, URZ ;  /* 0x000000072a0872a4 */ /* 0x000fe4000f8e02ff */
[----:B------:R-:W-:Y:S03]  /*71e0*/  UISETP.GE.AND UP0, UPT, UR6, UR4, UPT ;  /* 0x000000040600728c */ /* 0x000fe6000bf06270 */
[----:B------:R-:W-:Y:S01]  /*71f0*/  UMOV UR4, UR11 ;  /* 0x0000000b00047c82 */ /* 0x000fe20008000000 */
[----:B------:R-:W-:Y:S02]  /*7200*/  UISETP.GE.OR UP0, UPT, UR5, UR8, UP0 ;  /* 0x000000080500728c */ /* 0x000fe40008706670 */
[----:B------:R-:W-:Y:S02]  /*7210*/  USHF.R.U32.HI UR4, URZ, UR41, UR4 ;  /* 0x00000029ff047299 */ /* 0x000fe40008011604 */
[----:B------:R-:W-:Y:S02]  /*7220*/  UIMAD.WIDE.U32 UR8, UR5, UR40, URZ ;  /* 0x00000028050872a5 */ /* 0x000fe4000f8e00ff */
[----:B------:R-:W-:Y:S02]  /*7230*/  USEL UR11, UR6, UR4, !UP2 ;  /* 0x00000004060b7287 */ /* 0x000fe4000d000000 */
[----:B------:R-:W-:Y:S02]  /*7240*/  UIADD3 UR8, UPT, UPT, -UR5, URZ, URZ ;  /* 0x000000ff05087290 */ /* 0x000fe4000fffe1ff */
[----:B------:R-:W-:Y:S01]  /*7250*/  UIADD3 UR10, UPT, UPT, -UR11, URZ, URZ ;  /* 0x000000ff0b0a7290 */ /* 0x000fe2000fffe1ff */
[----:B------:R-:W-:Y:S01]  /*7260*/  @!UP0 UMOV UR4, UR9 ;  /* 0x0000000900048c82 */ /* 0x000fe20008000000 */
[----:B------:R-:W-:Y:S02]  /*7270*/  UIADD3 UR9, UPT, UPT, -UR6, URZ, URZ ;  /* 0x000000ff06097290 */ /* 0x000fe4000fffe1ff */
[----:B------:R-:W-:Y:S02]  /*7280*/  @!UP0 USHF.R.U32.HI UR4, URZ, UR41, UR4 ;  /* 0x00000029ff048299 */ /* 0x000fe40008011604 */
[----:B------:R-:W-:Y:S02]  /*7290*/  UIMAD UR10, UR42, UR10, UR6 ;  /* 0x0000000a2a0a72a4 */ /* 0x000fe4000f8e0206 */
[----:B------:R-:W-:Y:S04]  /*72a0*/  @!UP0 USEL UR4, UR5, UR4, !UP2 ;  /* 0x0000000405048287 */ /* 0x000fe8000d000000 */
[----:B------:R-:W-:Y:S02]  /*72b0*/  @!UP0 UIMAD UR10, UR7, UR10, UR4 ;  /* 0x0000000a070a82a4 */ /* 0x000fe4000f8e0204 */
[----:B------:R-:W-:Y:S02]  /*72c0*/  @!UP0 UIADD3 UR11, UPT, UPT, UR11, -UR4, URZ ;  /* 0x800000040b0b8290 */ /* 0x000fe4000fffe0ff */
[----:B------:R-:W-:Y:S02]  /*72d0*/  UIMAD UR7, UR43, UR8, UR38 ;  /* 0x000000082b0772a4 */ /* 0x000fe4000f8e0226 */
[----:B------:R-:W-:Y:S02]  /*72e0*/  @!UP0 UIMAD UR6, UR11, UR42, UR5 ;  /* 0x0000002a0b0682a4 */ /* 0x000fe4000f8e0205 */
[----:B------:R-:W-:Y:S01]  /*72f0*/  UIMAD UR4, UR54, UR9, UR37 ;  /* 0x00000009360472a4 */ /* 0x000fe2000f8e0225 */
[----:B------:R-:W-:Y:S02]  /*7300*/  @!UP0 UMOV UR5, UR10 ;  /* 0x0000000a00058c82 */ /* 0x000fe40008000000 */
[----:B------:R-:W-:Y:S02]  /*7310*/  UIMAD UR38, UR5, UR43, UR7 ;  /* 0x0000002b052672a4 */ /* 0x000fe4000f8e0207 */
[----:B------:R-:W-:Y:S11]  /*7320*/  UIMAD UR37, UR6, UR54, UR4 ;  /* 0x00000036062572a4 */ /* 0x000ff6000f8e0204 */
[----:B------:R-:W-:Y:S01]  /*7330*/  @!UPT UIADD3 URZ, UPT, UPT, URZ, URZ, URZ ;  /* 0x000000fffffff290 */ /* 0x000fe2000fffe0ff */
.L_x_136:
[----:B------:R-:W-:Y:S01]  /*7340*/  UISETP.NE.AND UP0, UPT, UR39, 0x1, UPT ;  /* 0x000000012700788c */ /* 0x000fe2000bf05270 */
[----:B------:R-:W-:Y:S10]  /*7350*/  IADD3 R81, PT, PT, R81, 0x1, RZ ;  /* 0x0000000151517810 */ /* 0x000ff40007ffe0ff */
[----:B------:R-:W2:Y:S01]  /*7360*/  @!UP0 LDCU.128 UR12, c[0x0][0xb10] ;  /* 0x00016200ff0c87ac */ /* 0x000ea20008000c00 */
[----:B------:R-:W3:Y:S01]  /*7370*/  @!UP0 LDCU UR5, c[0x0][0xb0c] ;  /* 0x00016180ff0587ac */ /* 0x000ee20008000800 */
[----:B------:R-:W4:Y:S01]  /*7380*/  @!UP0 LDCU UR10, c[0x0][0xb20] ;  /* 0x00016400ff0a87ac */ /* 0x000f220008000800 */
[----:B--2---:R-:W-:Y:S02]  /*7390*/  UIMAD.WIDE.U32 UR8, UR38, UR12, URZ ;  /* 0x0000000c260872a5 */ /* 0x004fe4000f8e00ff */
[----:B------:R-:W-:Y:S02]  /*73a0*/  UIMAD.WIDE.U32 UR6, UR37, UR15, URZ ;  /* 0x0000000f250672a5 */ /* 0x000fe4000f8e00ff */
[----:B------:R-:W-:Y:S03]  /*73b0*/  @!UP0 UISETP.NE.AND UP1, UPT, UR14, 0x1, UPT ;  /* 0x000000010e00888c */ /* 0x000fe6000bf25270 */
[----:B------:R-:W-:Y:S01]  /*73c0*/  @!UP0 UMOV UR4, UR9 ;  /* 0x0000000900048c82 */ /* 0x000fe20008000000 */
[----:B---3--:R-:W-:Y:S02]  /*73d0*/  @!UP0 UISETP.NE.AND UP2, UPT, UR5, 0x1, UPT ;  /* 0x000000010500888c */ /* 0x008fe4000bf45270 */
[----:B------:R-:W-:Y:S01]  /*73e0*/  @!UP0 USHF.R.U32.HI UR4, URZ, UR13, UR4 ;  /* 0x0000000dff048299 */ /* 0x000fe20008011604 */
[----:B------:R-:W-:Y:S02]  /*73f0*/  @!UP0 UMOV UR6, UR7 ;  /* 0x0000000700068c82 */ /* 0x000fe40008000000 */
[----:B----4-:R-:W-:Y:S02]  /*7400*/  @!UP0 USHF.R.U32.HI UR6, URZ, UR10, UR6 ;  /* 0x0000000aff068299 */ /* 0x010fe40008011606 */
[----:B------:R-:W-:Y:S02]  /*7410*/  @!UP0 USEL UR7, UR38, UR4, !UP2 ;  /* 0x0000000426078287 */ /* 0x000fe4000d000000 */
[----:B------:R-:W-:Y:S04]  /*7420*/  @!UP0 USEL UR6, UR37, UR6, !UP1 ;  /* 0x0000000625068287 */ /* 0x000fe8000c800000 */
[----:B------:R-:W-:Y:S02]  /*7430*/  @!UP0 UIADD3 UR4, UPT, UPT, -UR7, UR6, URZ ;  /* 0x0000000607048290 */ /* 0x000fe4000fffe1ff */
[----:B------:R-:W-:Y:S02]  /*7440*/  @!UP0 UIADD3 UR6, UPT, UPT, UR7, -UR6, URZ ;  /* 0x8000000607068290 */ /* 0x000fe4000fffe0ff */
[----:B------:R-:W-:Y:S02]  /*7450*/  @!UP0 UIMAD UR38, UR4, UR5, UR38 ;  /* 0x00000005042682a4 */ /* 0x000fe4000f8e0226 */
[----:B------:R-:W-:Y:S02]  /*7460*/  @!UP0 UIMAD UR37, UR6, UR14, UR37 ;  /* 0x0000000e062582a4 */ /* 0x000fe4000f8e0225 */
[----:B------:R-:W-:Y:S09]  /*7470*/  ULOP3.LUT UP0, URZ, UR56, 0x1b0, URZ, 0xc0, !UPT ;  /* 0x000001b038ff7892 */ /* 0x000ff2000f80c0ff */
[----:B------:R-:W-:Y:S05]  /*7480*/  BRA.U !UP0, `(.L_x_137) ;  /* 0x0000000108407547 */ /* 0x000fea000b800000 */
[----:B------:R-:W2:Y:S01]  /*7490*/  LDCU.64 UR8, c[0x4][0x80] ;  /* 0x01001000ff0877ac */ /* 0x000ea20008000a00 */
[----:B------:R-:W-:Y:S01]  /*74a0*/  MOV R3, 0x0 ;  /* 0x0000000000037802 */ /* 0x000fe20000000f00 */
[----:B------:R-:W-:Y:S02]  /*74b0*/  HFMA2 R12, -RZ, RZ, 0, 5.9604644775390625e-08 ;  /* 0x00000001ff0c7431 */ /* 0x000fe400000001ff */
[----:B------:R-:W-:Y:S02]  /*74c0*/  IMAD.MOV.U32 R8, RZ, RZ, 0x70 ;  /* 0x00000070ff087424 */ /* 0x000fe400078e00ff */
[----:B------:R-:W-:Y:S01]  /*74d0*/  IMAD.MOV.U32 R13, RZ, RZ, RZ ;  /* 0x000000ffff0d7224 */ /* 0x000fe200078e00ff */
[----:B------:R-:W3:Y:S01]  /*74e0*/  LDCU.64 UR6, c[0x4][0x88] ;  /* 0x01001100ff0677ac */ /* 0x000ee20008000a00 */
[----:B------:R-:W4:Y:S01]  /*74f0*/  LDC.64 R2, c[0x4][R3] ;  /* 0x0100000003027b82 */ /* 0x000f220000000a00 */
[----:B------:R-:W1:Y:S01]  /*7500*/  LDCU.64 UR4, c[0x4][0x8] ;  /* 0x01000100ff0477ac */ /* 0x000e620008000a00 */
[----:B--2---:R-:W-:Y:S01]  /*7510*/  MOV R5, UR9 ;  /* 0x0000000900057c02 */ /* 0x004fe20008000f00 */
[----:B------:R-:W-:Y:S01]  /*7520*/  IMAD.U32 R4, RZ, RZ, UR8 ;  /* 0x00000008ff047e24 */ /* 0x000fe2000f8e00ff */
[----:B---3--:R-:W-:Y:S01]  /*7530*/  MOV R7, UR7 ;  /* 0x0000000700077c02 */ /* 0x008fe20008000f00 */
[----:B------:R-:W-:Y:S01]  /*7540*/  IMAD.U32 R6, RZ, RZ, UR6 ;  /* 0x00000006ff067e24 */ /* 0x000fe2000f8e00ff */
[----:B-1----:R-:W-:Y:S01]  /*7550*/  MOV R11, UR5 ;  /* 0x00000005000b7c02 */ /* 0x002fe20008000f00 */
[----:B------:R-:W-:Y:S02]  /*7560*/  IMAD.U32 R10, RZ, RZ, UR4 ;  /* 0x00000004ff0a7e24 */ /* 0x000fe4000f8e00ff */
[----:B------:R-:W-:Y:S07]  /*7570*/  LEPC R20, `(.L_x_137) ;  /* 0x000000001014794e */ /* 0x000fee0000000000 */
[----:B----45:R-:W-:Y:S05]  /*7580*/  CALL.ABS.NOINC R2 ;  /* 0x0000000002007343 */ /* 0x030fea0003c00000 */
.L_x_137:
[----:B------:R-:W-:Y:S01]  /*7590*/  LOP3.LUT P0, RZ, R85, 0x1b0, RZ, 0xc0, !PT ;  /* 0x000001b055ff7812 */ /* 0x000fe2000780c0ff */
[----:B------:R-:W-:Y:S11]  /*75a0*/  BSSY.RECONVERGENT B6, `(.L_x_138) ;  /* 0x0000013000067945 */ /* 0x000ff60003800200 */
[----:B------:R-:W-:Y:S01]  /*75b0*/  @!UPT UIADD3 URZ, UPT, UPT, URZ, URZ, URZ ;  /* 0x000000fffffff290 */ /* 0x000fe2000fffe0ff */
[----:B------:R-:W-:Y:S05]  /*75c0*/  @!P0 BRA `(.L_x_139) ;  /* 0x0000000000408947 */ /* 0x000fea0003800000 */
        /* <DEDUP_REMOVED lines=16> */
.L_x_139:
[----:B------:R-:W-:Y:S05]  /*76d0*/  BSYNC.RECONVERGENT B6 ;  /* 0x0000000000067941 */ /* 0x000fea0003800200 */
.L_x_138:
[----:B------:R-:W-:Y:S01]  /*76e0*/  ISETP.NE.U32.AND P3, PT, R74, RZ, PT ;  /* 0x000000ff4a00720c */ /* 0x000fe20003f65070 */
[----:B------:R-:W-:Y:S01]  /*76f0*/  UISETP.NE.AND UP1, UPT, UR61, URZ, UPT ;  /* 0x000000ff3d00728c */ /* 0x000fe2000bf25270 */
[----:B------:R-:W-:Y:S02]  /*7700*/  ISETP.NE.U32.AND P4, PT, R70, RZ, PT ;  /* 0x000000ff4600720c */ /* 0x000fe40003f85070 */
[----:B------:R-:W-:Y:S02]  /*7710*/  ISETP.NE.AND.EX P3, PT, R75, RZ, PT, P3 ;  /* 0x000000ff4b00720c */ /* 0x000fe40003f65330 */
[----:B------:R-:W-:Y:S02]  /*7720*/  PLOP3.LUT P1, PT, PT, PT, PT, 0x8, 0x80 ;  /* 0x000000000080781c */ /* 0x000fe40003f2e170 */
[----:B------:R-:W-:Y:S02]  /*7730*/  PLOP3.LUT P0, PT, PT, PT, UP1, 0x80, 0x8 ;  /* 0x000000000008781c */ /* 0x000fe40003f0f018 */
[----:B------:R-:W-:Y:S02]  /*7740*/  ISETP.NE.AND.EX P4, PT, R71, RZ, PT, P4 ;  /* 0x000000ff4700720c */ /* 0x000fe40003f85340 */
[----:B------:R-:W2:Y:S09]  /*7750*/  @UP1 LDCU.64 UR4, c[0x0][0x888] ;  /* 0x00011100ff0417ac */ /* 0x000eb20008000a00 */
[----:B------:R-:W-:Y:S01]  /*7760*/  @P0 PLOP3.LUT P1, PT, P3, PT, PT, 0x80, 0x8 ;  /* 0x000000000008081c */ /* 0x000fe20001f2f070 */
[----:B--2---:R-:W-:Y:S04]  /*7770*/  @UP1 UISETP.NE.U32.AND UP0, UPT, UR4, URZ, UPT ;  /* 0x000000ff0400128c */ /* 0x004fe8000bf05070 */
[----:B------:R-:W-:Y:S04]  /*7780*/  @UP1 UISETP.NE.AND.EX UP0, UPT, UR5, URZ, UPT, UP0 ;  /* 0x000000ff0500128c */ /* 0x000fe8000bf05300 */
[----:B------:R-:W-:Y:S01]  /*7790*/  @UP1 USEL UR4, URZ, 0xffffffff, UP0 ;  /* 0xffffffffff041887 */ /* 0x000fe20008000000 */
[----:B------:R-:W-:Y:S11]  /*77a0*/  @!P3 BRA `(.L_x_140) ;  /* 0x000000000030b947 */ /* 0x000ff60003800000 */
[----:B------:R-:W-:Y:S01]  /*77b0*/  ISETP.NE.U32.AND P2, PT, R72, RZ, PT ;  /* 0x000000ff4800720c */ /* 0x000fe20003f45070 */
[----:B------:R-:W2:Y:S01]  /*77c0*/  LDCU.64 UR6, c[0x0][0x358] ;  /* 0x00006b00ff0677ac */ /* 0x000ea20008000a00 */
[----:B------:R-:W-:Y:S02]  /*77d0*/  IMAD.MOV.U32 R79, RZ, RZ, 0x1 ;  /* 0x00000001ff4f7424 */ /* 0x000fe400078e00ff */
[----:B------:R-:W-:Y:S11]  /*77e0*/  ISETP.NE.AND.EX P2, PT, R73, RZ, PT, P2 ;  /* 0x000000ff4900720c */ /* 0x000ff60003f45320 */
[----:B------:R-:W-:Y:S02]  /*77f0*/  @!UPT UIADD3 URZ, UPT, UPT, URZ, URZ, URZ ;  /* 0x000000fffffff290 */ /* 0x000fe4000fffe0ff */
[----:B------:R-:W3:Y:S01]  /*7800*/  @P2 LDC.64 R2, c[0x0][0x888] ;  /* 0x00022200ff022b82 */ /* 0x000ee20000000a00 */
[----:B-1----:R-:W-:Y:S04]  /*7810*/  @P2 IMAD R0, R74, UR36, RZ ;  /* 0x000000244a002c24 */ /* 0x002fe8000f8e02ff */
[----:B---3--:R-:W-:Y:S04]  /*7820*/  @P2 IMAD.WIDE R2, R0, 0x4, R2 ;  /* 0x0000000400022825 */ /* 0x008fe800078e0202 */
[----:B------:R-:W-:Y:S01]  /*7830*/  HFMA2 R0, -RZ, RZ, 0, 5.9604644775390625e-08 ;  /* 0x00000001ff007431 */ /* 0x000fe200000001ff */
[----:B--2--5:R2:W5:Y:S04]  /*7840*/  @P2 LDG.E R39, desc[UR6][R2.64] ;  /* 0x0000000602272981 */ /* 0x024568000c1e1900 */
[----:B------:R-:W-:Y:S01]  /*7850*/  @!P2 PRMT R79, R0, 0x7610, R79 ;  /* 0x00007610004fa816 */ /* 0x000fe2000000004f */
[----:B--2---:R-:W3:Y:S06]  /*7860*/  @!P2 LDC R39, c[0x0][0x880] ;  /* 0x00022000ff27ab82 */ /* 0x004eec0000000800 */
.L_x_140:
[----:B------:R-:W-:Y:S05]  /*7870*/  @!P4 BRA `(.L_x_141) ;  /* 0x000000000024c947 */ /* 0x000fea0003800000 */
[----:B------:R-:W-:Y:S01]  /*7880*/  ISETP.NE.U32.AND P2, PT, R68, RZ, PT ;  /* 0x000000ff4400720c */ /* 0x000fe20003f45070 */
[----:B------:R-:W2:Y:S03]  /*7890*/  LDCU.64 UR6, c[0x0][0x358] ;  /* 0x00006b00ff0677ac */ /* 0x000ea60008000a00 */
[----:B------:R-:W-:Y:S11]  /*78a0*/  ISETP.NE.AND.EX P2, PT, R69, RZ, PT, P2 ;  /* 0x000000ff4500720c */ /* 0x000ff60003f45320 */
[----:B------:R-:W-:Y:S02]  /*78b0*/  @!UPT UIADD3 URZ, UPT, UPT, URZ, URZ, URZ ;  /* 0x000000fffffff290 */ /* 0x000fe4000fffe0ff */
[----:B------:R-:W4:Y:S01]  /*78c0*/  @P2 LDC.64 R2, c[0x0][0x8a8] ;  /* 0x00022a00ff022b82 */ /* 0x000f220000000a00 */
[----:B-1----:R-:W-:Y:S04]  /*78d0*/  @P2 IMAD R0, R70, UR36, RZ ;  /* 0x0000002446002c24 */ /* 0x002fe8000f8e02ff */
[----:B----4-:R-:W-:Y:S05]  /*78e0*/  @P2 IMAD.WIDE R2, R0, 0x4, R2 ;  /* 0x0000000400022825 */ /* 0x010fea00078e0202 */
[----:B--2--5:R2:W5:Y:S02]  /*78f0*/  @P2 LDG.E R38, desc[UR6][R2.64] ;  /* 0x0000000602262981 */ /* 0x024564000c1e1900 */
[----:B--2---:R-:W4:Y:S02]  /*7900*/  @!P2 LDC R38, c[0x0][0x8a0] ;  /* 0x00022800ff26ab82 */ /* 0x004f240000000800 */
.L_x_141:
[----:B---3-5:R-:W-:Y:S01]  /*7910*/  @P0 FSETP.NEU.AND P4, PT, R39, RZ, PT ;  /* 0x000000ff2700020b */ /* 0x028fe20003f8d000 */
[----:B-1----:R-:W-:Y:S01]  /*7920*/  IMAD.U32 R0, RZ, RZ, UR4 ;  /* 0x00000004ff007e24 */ /* 0x002fe2000f8e00ff */
[----:B------:R-:W-:Y:S01]  /*7930*/  @P0 LOP3.LUT P2, RZ, R79, 0xff, RZ, 0xc0, !PT ;  /* 0x000000ff4fff0812 */ /* 0x000fe2000784c0ff */
[----:B------:R-:W-:Y:S01]  /*7940*/  BSSY B1, `(.L_x_142) ;  /* 0x0000039000017945 */ /* 0x000fe20003800000 */
[----:B------:R-:W-:Y:S02]  /*7950*/  @P0 SEL R2, RZ, 0xffffffff, P4 ;  /* 0xffffffffff020807 */ /* 0x000fe40002000000 */
[----:B------:R-:W-:Y:S02]  /*7960*/  CS2R R66, SRZ ;  /* 0x0000000000427805 */ /* 0x000fe4000001ff00 */
[----:B------:R-:W-:Y:S02]  /*7970*/  LEA R22, R36, UR44, 0x3 ;  /* 0x0000002c24167c11 */ /* 0x000fe4000f8e18ff */
[----:B------:R-:W-:Y:S02]  /*7980*/  CS2R R64, SRZ ;  /* 0x0000000000407805 */ /* 0x000fe4000001ff00 */
[----:B------:R-:W-:Y:S02]  /*7990*/  @P1 SEL R2, R0, R2, !P2 ;  /* 0x0000000200021207 */ /* 0x000fe40005000000 */
[----:B------:R-:W-:Y:S02]  /*79a0*/  CS2R R18, SRZ ;  /* 0x0000000000127805 */ /* 0x000fe4000001ff00 */
[----:B------:R-:W-:Y:S02]  /*79b0*/  SHF.L.U32 R3, R84, 0x1f, RZ ;  /* 0x0000001f54037819 */ /* 0x000fe400000006ff */
[----:B------:R-:W-:Y:S02]  /*79c0*/  CS2R R16, SRZ ;  /* 0x0000000000107805 */ /* 0x000fe4000001ff00 */
[----:B------:R-:W-:Y:S02]  /*79d0*/  @P0 LOP3.LUT R2, R2, 0x1, RZ, 0xc0, !PT ;  /* 0x0000000102020812 */ /* 0x000fe400078ec0ff */
[----:B------:R-:W-:Y:S02]  /*79e0*/  PLOP3.LUT P5, PT, PT, PT, PT, 0x8, 0x80 ;  /* 0x000000000080781c */ /* 0x000fe40003fae170 */
[----:B------:R-:W-:Y:S02]  /*79f0*/  ISETP.NE.U32.OR P1, PT, R2, 0x1, !P0 ;  /* 0x000000010200780c */ /* 0x000fe40004725470 */
[----:B------:R-:W-:Y:S11]  /*7a00*/  LEA.HI R2, R36, R36, RZ, 0x1 ;  /* 0x0000002424027211 */ /* 0x000ff600078f08ff */
[----:B------:R-:W-:Y:S04]  /*7a10*/  @P1 SHF.L.U32 R0, R82, 0x1f, RZ ;  /* 0x0000001f52001819 */ /* 0x000fe800000006ff */
[----:B------:R1:W2:Y:S01]  /*7a20*/  @P1 SYNCS.PHASECHK.TRANS64.TRYWAIT P0, [UR44+0x360], R0 ;  /* 0x00036000ff0015a7 */ /* 0x0002a2000800112c */
[----:B------:R3:W3:Y:S01]  /*7a30*/  SYNCS.PHASECHK.TRANS64.TRYWAIT P4, [R22+URZ+0x3a0], R3 ;  /* 0x0003a003160075a7 */ /* 0x0006e200080811ff */
[C---:B-1----:R-:W-:Y:S01]  /*7a40*/  IMAD.SHL.U32 R0, R2.reuse, 0x20, RZ ;  /* 0x0000002002007824 */ /* 0x042fe200078e00ff */
[----:B------:R-:W-:Y:S04]  /*7a50*/  LOP3.LUT R2, R2, 0xffe, RZ, 0xc0, !PT ;  /* 0x00000ffe02027812 */ /* 0x000fe800078ec0ff */
[----:B------:R-:W-:Y:S01]  /*7a60*/  LOP3.LUT R0, R0, 0xffffffc0, RZ, 0xc0, !PT ;  /* 0xffffffc000007812 */ /* 0x000fe200078ec0ff */
[----:B------:R-:W-:Y:S04]  /*7a70*/  IMAD.IADD R2, R36, 0x1, -R2 ;  /* 0x0000000124027824 */ /* 0x000fe800078e0a02 */
[----:B------:R-:W-:Y:S04]  /*7a80*/  IMAD.IADD R0, R37, 0x1, R0 ;  /* 0x0000000125007824 */ /* 0x000fe800078e0200 */
[----:B------:R-:W-:Y:S01]  /*7a90*/  IMAD R2, R2, 0x100000, R0 ;  /* 0x0010000002027824 */ /* 0x000fe200078e0200 */
[----:B--2---:R-:W-:Y:S01]  /*7aa0*/  @P1 PLOP3.LUT P5, PT, P0, PT, PT, 0x8, 0x80 ;  /* 0x000000000080181c */ /* 0x004fe200007ae170 */
[----:B------:R-:W-:Y:S01]  /*7ab0*/  @!UPT UIADD3 URZ, UPT, UPT, URZ, URZ, URZ ;  /* 0x000000fffffff290 */ /* 0x000fe2000fffe0ff */
[----:B---3--:R-:W-:Y:S11]  /*7ac0*/  @!P1 BRA `(.L_x_143) ;  /* 0x0000000000809947 */ /* 0x008ff60003800000 */
[----:B------:R-:W-:Y:S01]  /*7ad0*/  ISETP.NE.U32.AND P0, PT, RZ, UR58, PT ;  /* 0x0000003aff007c0c */ /* 0x000fe2000bf05070 */
[----:B------:R-:W-:Y:S01]  /*7ae0*/  BSSY B0, `(.L_x_144) ;  /* 0x0000012000007945 */ /* 0x000fe20003800000 */
[----:B------:R-:W-:Y:S02]  /*7af0*/  FSETP.NEU.AND P2, PT, R39, RZ, PT ;  /* 0x000000ff2700720b */ /* 0x000fe40003f4d000 */
[----:B------:R-:W-:Y:S02]  /*7b00*/  CS2R R18, SRZ ;  /* 0x0000000000127805 */ /* 0x000fe4000001ff00 */
[----:B------:R-:W-:Y:S02]  /*7b10*/  ISETP.NE.AND.EX P0, PT, RZ, UR59, PT, P0 ;  /* 0x0000003bff007c0c */ /* 0x000fe4000bf05300 */
[----:B------:R-:W-:Y:S02]  /*7b20*/  CS2R R16, SRZ ;  /* 0x0000000000107805 */ /* 0x000fe4000001ff00 */
[----:B------:R-:W-:Y:S02]  /*7b30*/  LOP3.LUT P1, RZ, R79, 0xff, RZ, 0xc0, !PT ;  /* 0x000000ff4fff7812 */ /* 0x000fe4000782c0ff */
[----:B------:R-:W-:Y:S02]  /*7b40*/  CS2R R66, SRZ ;  /* 0x0000000000427805 */ /* 0x000fe4000001ff00 */
[----:B------:R-:W-:Y:S02]  /*7b50*/  SEL R0, RZ, 0xffffffff, P2 ;  /* 0xffffffffff007807 */ /* 0x000fe40001000000 */
[----:B------:R-:W-:Y:S02]  /*7b60*/  CS2R R64, SRZ ;  /* 0x0000000000407805 */ /* 0x000fe4000001ff00 */
[----:B------:R-:W-:Y:S04]  /*7b70*/  SEL R4, RZ, 0xffffffff, P0 ;  /* 0xffffffffff047807 */ /* 0x000fe80000000000 */
[----:B------:R-:W-:Y:S04]  /*7b80*/  @P3 SEL R0, R4, R0, !P1 ;  /* 0x0000000004003207 */ /* 0x000fe80004800000 */
[----:B------:R-:W-:Y:S04]  /*7b90*/  LOP3.LUT R0, R0, 0x1, RZ, 0xc0, !PT ;  /* 0x0000000100007812 */ /* 0x000fe800078ec0ff */
[----:B------:R-:W-:Y:S01]  /*7ba0*/  ISETP.NE.U32.AND P0, PT, R0, 0x1, PT ;  /* 0x000000010000780c */ /* 0x000fe20003f05070 */
[----:B------:R-:W-:Y:S01]  /*7bb0*/  @!UPT UIADD3 URZ, UPT, UPT, URZ, URZ, URZ ;  /* 0x000000fffffff290 */ /* 0x000fe2000fffe0ff */
[----:B------:R-:W-:Y:S11]  /*7bc0*/  @!P5 BRA `(.L_x_145) ;  /* 0x00000000000cd947 */ /* 0x000ff60003800000 */
[----:B------:R-:W-:Y:S04]  /*7bd0*/  SHF.L.U32 R4, R82, 0x1f, RZ ;  /* 0x0000001f52047819 */ /* 0x000fe800000006ff */
[----:B------:R-:W1:Y:S02]  /*7be0*/  SYNCS.PHASECHK.TRANS64.TRYWAIT P1, [UR44+0x360], R4 ;  /* 0x00036004ff0075a7 */ /* 0x000e64000802112c */
[----:B-1----:R-:W-:Y:S05]  /*7bf0*/  @!P1 BRA `(.L_x_146) ;  /* 0x0000002800009947 */ /* 0x002fea0003800000 */
.L_x_145:
[----:B------:R-:W-:Y:S05]  /*7c00*/  BSYNC B0 ;  /* 0x0000000000007941 */ /* 0x000fea0003800000 */
.L_x_144:
[----:B------:R2:W3:Y:S01]  /*7c10*/  @P0 LDS.128 R16, [R78+UR44+0x600] ;  /* 0x0006002c4e100984 */ /* 0x0004e20008000c00 */
[----:B------:R-:W-:Y:S01]  /*7c20*/  UIADD3 UR4, UPT, UPT, UR44, 0x368, URZ ;  /* 0x000003682c047890 */ /* 0x000fe2000fffe0ff */
[----:B------:R-:W-:Y:S02]  /*7c30*/  LOP3.LUT R82, R82, 0x1, RZ, 0x3c, !PT ;  /* 0x0000000152527812 */ /* 0x000fe400078e3cff */
[----:B------:R2:W1:Y:S01]  /*7c40*/  @P0 LDS.128 R64, [R77+0x10] ;  /* 0x000010004d400984 */ /* 0x0004620000000c00 */
[----:B------:R-:W-:Y:S01]  /*7c50*/  UPRMT UR4, UR48, 0x654, UR4 ;  /* 0x0000065430047896 */ /* 0x000fe20008000004 */
[----:B------:R-:W-:Y:S01]  /*7c60*/  @!PT LDS RZ, [RZ] ;  /* 0x00000000fffff984 */ /* 0x000fe20000000800 */
[----:B------:R-:W-:Y:S01]  /*7c70*/  @!PT LDS RZ, [RZ] ;  /* 0x00000000fffff984 */ /* 0x000fe20000000800 */
[----:B------:R-:W-:Y:S01]  /*7c80*/  @!PT LDS RZ, [RZ] ;  /* 0x00000000fffff984 */ /* 0x000fe20000000800 */
[----:B------:R-:W-:Y:S01]  /*7c90*/  @!PT LDS RZ, [RZ] ;  /* 0x00000000fffff984 */ /* 0x000fe20000000800 */
[----:B------:R5:W-:Y:S06]  /*7ca0*/  MEMBAR.ALL.CTA ;  /* 0x0000000000007992 */ /* 0x000bec0000008000 */
[----:B-----5:R-:W5:Y:S02]  /*7cb0*/  FENCE.VIEW.ASYNC.S ;  /* 0x00000000000073c6 */ /* 0x020f640000000000 */
[----:B-----5:R-:W-:Y:S03]  /*7cc0*/  SYNCS.ARRIVE.TRANS64.RED.A1T0 RZ, [UR4], RZ ;  /* 0x000000ffffff79a7 */ /* 0x020fe60008100404 */
.L_x_143:
[----:B------:R-:W-:Y:S05]  /*7cd0*/  BSYNC B1 ;  /* 0x0000000000017941 */ /* 0x000fea0003800000 */
.L_x_142:
[----:B-1----:R-:W-:Y:S04]  /*7ce0*/  SHF.R.U32.HI R0, RZ, 0x15, R2 ;  /* 0x00000015ff007819 */ /* 0x002fe80000011602 */
[----:B------:R-:W-:Y:S01]  /*7cf0*/  LOP3.LUT P0, RZ, R0, 0x3, R80, 0x48, !PT ;  /* 0x0000000300ff7812 */ /* 0x000fe20007804850 */
[----:B------:R-:W-:Y:S01]  /*7d00*/  @!UPT UIADD3 URZ, UPT, UPT, URZ, URZ, URZ ;  /* 0x000000fffffff290 */ /* 0x000fe2000fffe0ff */
[----:B------:R-:W-:Y:S11]  /*7d10*/  @P4 BRA `(.L_x_147) ;  /* 0x0000000000084947 */ /* 0x000ff60003800000 */
[----:B------:R-:W1:Y:S02]  /*7d20*/  SYNCS.PHASECHK.TRANS64.TRYWAIT P1, [R22+URZ+0x3a0], R3 ;  /* 0x0003a003160075a7 */ /* 0x000e6400080211ff */
[----:B-1----:R-:W-:Y:S05]  /*7d30*/  @!P1 BRA `(.L_x_148) ;  /* 0x0000002400c89947 */ /* 0x002fea0003800000 */
.L_x_147:
[----:B------:R-:W-:Y:S05]  /*7d40*/  @!P0 BRA `(.L_x_149) ;  /* 0x0000000000408947 */ /* 0x000fea0003800000 */
[----:B------:R-:W1:Y:S01]  /*7d50*/  LDCU.64 UR8, c[0x4][0x70] ;  /* 0x01000e00ff0877ac */ /* 0x000e620008000a00 */
[----:B------:R-:W-:Y:S01]  /*7d60*/  MOV R15, 0x0 ;  /* 0x00000000000f7802 */ /* 0x000fe20000000f00 */
[----:B------:R-:W-:Y:S02]  /*7d70*/  HFMA2 R12, -RZ, RZ, 0, 5.9604644775390625e-08 ;  /* 0x00000001ff0c7431 */ /* 0x000fe400000001ff */
[----:B------:R-:W-:Y:S02]  /*7d80*/  IMAD.MOV.U32 R8, RZ, RZ, 0x192 ;  /* 0x00000192ff087424 */ /* 0x000fe400078e00ff */
[----:B------:R-:W-:Y:S01]  /*7d90*/  IMAD.MOV.U32 R13, RZ, RZ, RZ ;  /* 0x000000ffff0d7224 */ /* 0x000fe200078e00ff */
[----:B------:R-:W5:Y:S01]  /*7da0*/  LDCU.64 UR6, c[0x4][0x78] ;  /* 0x01000f00ff0677ac */ /* 0x000f620008000a00 */
[----:B------:R-:W2:Y:S01]  /*7db0*/  LDC.64 R14, c[0x4][R15] ;  /* 0x010000000f0e7b82 */ /* 0x000ea20000000a00 */
[----:B------:R-:W3:Y:S01]  /*7dc0*/  LDCU.64 UR4, c[0x4][0x10] ;  /* 0x01000200ff0477ac */ /* 0x000ee20008000a00 */
[----:B-1----:R-:W-:Y:S01]  /*7dd0*/  MOV R5, UR9 ;  /* 0x0000000900057c02 */ /* 0x002fe20008000f00 */
[----:B------:R-:W-:Y:S01]  /*7de0*/  IMAD.U32 R4, RZ, RZ, UR8 ;  /* 0x00000008ff047e24 */ /* 0x000fe2000f8e00ff */
[----:B-----5:R-:W-:Y:S01]  /*7df0*/  MOV R7, UR7 ;  /* 0x0000000700077c02 */ /* 0x020fe20008000f00 */
[----:B------:R-:W-:Y:S01]  /*7e00*/  IMAD.U32 R6, RZ, RZ, UR6 ;  /* 0x00000006ff067e24 */ /* 0x000fe2000f8e00ff */
[----:B---3--:R-:W-:Y:S01]  /*7e10*/  MOV R11, UR5 ;  /* 0x00000005000b7c02 */ /* 0x008fe20008000f00 */
[----:B------:R-:W-:Y:S02]  /*7e20*/  IMAD.U32 R10, RZ, RZ, UR4 ;  /* 0x00000004ff0a7e24 */ /* 0x000fe4000f8e00ff */
[----:B------:R-:W-:Y:S07]  /*7e30*/  LEPC R20, `(.L_x_149) ;  /* 0x000000001014794e */ /* 0x000fee0000000000 */
[----:B--2-4-:R-:W-:Y:S05]  /*7e40*/  CALL.ABS.NOINC R14 ;  /* 0x000000000e007343 */ /* 0x014fea0003c00000 */
.L_x_149:
[----:B------:R-:W-:Y:S01]  /*7e50*/  LOP3.LUT P0, RZ, R76, 0x60, RZ, 0xc0, !PT ;  /* 0x000000604cff7812 */ /* 0x000fe2000780c0ff */
[----:B------:R-:W-:Y:S05]  /*7e60*/  WARPSYNC.ALL ;  /* 0x0000000000007948 */ /* 0x000fea0003800000 */
[----:B------:R-:W-:Y:S01]  /*7e70*/  R2UR UR4, R2 ;  /* 0x00000000020472ca */ /* 0x000fe200000e0000 */
[----:B------:R-:W-:Y:S01]  /*7e80*/  BSSY.RECONVERGENT B0, `(.L_x_150) ;  /* 0x000009f000007945 */ /* 0x000fe20003800200 */
[-C--:B---3--:R-:W-:Y:S02]  /*7e90*/  F2FP.F16.E4M3.UNPACK_B R2, R16.reuse ;  /* 0x00000010ff02723e */ /* 0x088fe400020006ff */
[----:B------:R-:W-:Y:S02]  /*7ea0*/  F2FP.F16.E4M3.UNPACK_B R16, R16.H1 ;  /* 0x00000010ff10723e */ /* 0x000fe400030006ff */
[----:B------:R-:W-:Y:S01]  /*7eb0*/  R2UR UR5, R22 ;  /* 0x00000000160572ca */ /* 0x000fe200000e0000 */
[----:B------:R-:W-:Y:S01]  /*7ec0*/  HADD2.F32 R0, -RZ, R2.H0_H0 ;  /* 0x20000002ff007230 */ /* 0x000fe20000004100 */
[-C--:B------:R-:W-:Y:S01]  /*7ed0*/  F2FP.F16.E4M3.UNPACK_B R42, R17.reuse ;  /* 0x00000011ff2a723e */ /* 0x080fe200020006ff */
[--C-:B------:R-:W-:Y:S01]  /*7ee0*/  HADD2.F32 R3, -RZ, R16.reuse.H0_H0 ;  /* 0x20000010ff037230 */ /* 0x100fe20000004100 */
[----:B------:R-:W-:Y:S01]  /*7ef0*/  F2FP.F16.E4M3.UNPACK_B R44, R17.H1 ;  /* 0x00000011ff2c723e */ /* 0x000fe200030006ff */
[----:B------:R-:W-:Y:S01]  /*7f00*/  HADD2.F32 R40, -RZ, R16.H1_H1 ;  /* 0x30000010ff287230 */ /* 0x000fe20000004100 */
[-C--:B------:R-:W-:Y:S01]  /*7f10*/  F2FP.F16.E4M3.UNPACK_B R46, R18.reuse ;  /* 0x00000012ff2e723e */ /* 0x080fe200020006ff */
[----:B------:R-:W-:Y:S01]  /*7f20*/  HADD2.F32 R2, -RZ, R2.H1_H1 ;  /* 0x30000002ff027230 */ /* 0x000fe20000004100 */
[----:B------:R-:W-:Y:S01]  /*7f30*/  F2FP.F16.E4M3.UNPACK_B R48, R18.H1 ;  /* 0x00000012ff30723e */ /* 0x000fe200030006ff */
[--C-:B------:R-:W-:Y:S01]  /*7f40*/  HADD2.F32 R41, -RZ, R42.reuse.H0_H0 ;  /* 0x2000002aff297230 */ /* 0x100fe20000004100 */
[-C--:B------:R-:W-:Y:S01]  /*7f50*/  F2FP.F16.E4M3.UNPACK_B R50, R19.reuse ;  /* 0x00000013ff32723e */ /* 0x080fe200020006ff */
[----:B------:R-:W-:Y:S01]  /*7f60*/  HADD2.F32 R42, -RZ, R42.H1_H1 ;  /* 0x3000002aff2a7230 */ /* 0x000fe20000004100 */
[----:B------:R-:W-:Y:S01]  /*7f70*/  F2FP.F16.E4M3.UNPACK_B R52, R19.H1 ;  /* 0x00000013ff34723e */ /* 0x000fe200030006ff */
[----:B------:R-:W-:Y:S01]  /*7f80*/  HADD2.F32 R43, -RZ, R44.H0_H0 ;  /* 0x2000002cff2b7230 */ /* 0x000fe20000004100 */
[----:B------:R-:W-:Y:S01]  /*7f90*/  LDTM.16dp32bit_t0_t15.x32 R4, tmem[UR4] ;  /* 0x00000004000479ee */ /* 0x000fe20008a80000 */
[----:B------:R-:W1:Y:S01]  /*7fa0*/  LDTM.16dp32bit_t16_t31.x32 R4, tmem[UR4+0x20] ;  /* 0x00002004000479ee */ /* 0x000e620008aa0000 */
[----:B------:R-:W-:Y:S01]  /*7fb0*/  NOP ;  /* 0x0000000000007918 */ /* 0x000fe20000000000 */
[----:B------:R-:W-:Y:S01]  /*7fc0*/  UIADD3 UR4, UPT, UPT, UR5, 0x3c0, URZ ;  /* 0x000003c005047890 */ /* 0x000fe2000fffe0ff */
[--C-:B------:R-:W-:Y:S01]  /*7fd0*/  HADD2.F32 R45, -RZ, R46.reuse.H0_H0 ;  /* 0x2000002eff2d7230 */ /* 0x100fe20000004100 */
[----:B------:R-:W-:Y:S01]  /*7fe0*/  F2FP.F16.E4M3.UNPACK_B R54, R64 ;  /* 0x00000040ff36723e */ /* 0x000fe200020006ff */
[----:B------:R-:W-:Y:S01]  /*7ff0*/  HADD2.F32 R46, -RZ, R46.H1_H1 ;  /* 0x3000002eff2e7230 */ /* 0x000fe20000004100 */
[----:B------:R-:W-:Y:S01]  /*8000*/  UPRMT UR4, UR48, 0x654, UR4 ;  /* 0x0000065430047896 */ /* 0x000fe20008000004 */
[--C-:B------:R-:W-:Y:S01]  /*8010*/  HADD2.F32 R49, -RZ, R50.reuse.H0_H0 ;  /* 0x20000032ff317230 */ /* 0x100fe20000004100 */
[-C--:B------:R-:W-:Y:S01]  /*8020*/  F2FP.F16.E4M3.UNPACK_B R58, R65.reuse ;  /* 0x00000041ff3a723e */ /* 0x080fe200020006ff */
[----:B------:R-:W-:Y:S01]  /*8030*/  HADD2.F32 R50, -RZ, R50.H1_H1 ;  /* 0x30000032ff327230 */ /* 0x000fe20000004100 */
[----:B------:R-:W-:Y:S01]  /*8040*/  F2FP.F16.E4M3.UNPACK_B R62, R66 ;  /* 0x00000042ff3e723e */ /* 0x000fe200020006ff */
[--C-:B------:R-:W-:Y:S01]  /*8050*/  HADD2.F32 R53, -RZ, R54.reuse.H0_H0 ;  /* 0x20000036ff357230 */ /* 0x100fe20000004100 */
[----:B------:R-:W-:Y:S01]  /*8060*/  F2FP.F16.E4M3.UNPACK_B R56, R64.H1 ;  /* 0x00000040ff38723e */ /* 0x000fe200030006ff */
[----:B------:R-:W-:Y:S01]  /*8070*/  HADD2.F32 R54, -RZ, R54.H1_H1 ;  /* 0x30000036ff367230 */ /* 0x000fe20000004100 */
[----:B------:R-:W-:Y:S01]  /*8080*/  F2FP.F16.E4M3.UNPACK_B R60, R65.H1 ;  /* 0x00000041ff3c723e */ /* 0x000fe200030006ff */
[----:B-1----:R-:W-:Y:S01]  /*8090*/  SYNCS.ARRIVE.TRANS64.RED.A1T0 RZ, [UR4], RZ ;  /* 0x000000ffffff79a7 */ /* 0x002fe20008100404 */
[--C-:B------:R-:W-:Y:S01]  /*80a0*/  HADD2.F32 R57, -RZ, R58.reuse.H0_H0 ;  /* 0x2000003aff397230 */ /* 0x100fe20000004100 */
[-C--:B------:R-:W-:Y:S01]  /*80b0*/  F2FP.F16.E4M3.UNPACK_B R65, R67.reuse ;  /* 0x00000043ff41723e */ /* 0x080fe200020006ff */
[----:B------:R-:W-:Y:S01]  /*80c0*/  HADD2.F32 R58, -RZ, R58.H1_H1 ;  /* 0x3000003aff3a7230 */ /* 0x000fe20000004100 */
[----:B------:R-:W-:Y:S01]  /*80d0*/  F2FP.F16.E4M3.UNPACK_B R64, R66.H1 ;  /* 0x00000042ff40723e */ /* 0x000fe200030006ff */
[--C-:B------:R-:W-:Y:S01]  /*80e0*/  HADD2.F32 R61, -RZ, R62.reuse.H0_H0 ;  /* 0x2000003eff3d7230 */ /* 0x100fe20000004100 */
[----:B------:R-:W-:Y:S01]  /*80f0*/  F2FP.F16.E4M3.UNPACK_B R67, R67.H1 ;  /* 0x00000043ff43723e */ /* 0x000fe200030006ff */
[----:B------:R-:W-:Y:S01]  /*8100*/  HADD2.F32 R62, -RZ, R62.H1_H1 ;  /* 0x3000003eff3e7230 */ /* 0x000fe20000004100 */
[----:B------:R-:W-:Y:S01]  /*8110*/  IADD3 R36, PT, PT, R36, 0x1, RZ ;  /* 0x0000000124247810 */ /* 0x000fe20007ffe0ff */
[C---:B----4-:R-:W-:Y:S01]  /*8120*/  FMUL R4, R38.reuse, R4 ;  /* 0x0000000426047220 */ /* 0x050fe20000400000 */
[C---:B------:R-:W-:Y:S01]  /*8130*/  FMUL R5, R38.reuse, R5 ;  /* 0x0000000526057220 */ /* 0x040fe20000400000 */
[C---:B------:R-:W-:Y:S01]  /*8140*/  FMUL R8, R38.reuse, R8 ;  /* 0x0000000826087220 */ /* 0x040fe20000400000 */
[C---:B------:R-:W-:Y:S01]  /*8150*/  FMUL R9, R38.reuse, R9 ;  /* 0x0000000926097220 */ /* 0x040fe20000400000 */
[C---:B------:R-:W-:Y:S01]  /*8160*/  FFMA R4, R39.reuse, R0, R4 ;  /* 0x0000000027047223 */ /* 0x040fe20000000004 */
[C---:B------:R-:W-:Y:S01]  /*8170*/  FFMA R5, R39.reuse, R2, R5 ;  /* 0x0000000227057223 */ /* 0x040fe20000000005 */
[C---:B------:R-:W-:Y:S01]  /*8180*/  FMUL R12, R38.reuse, R12 ;  /* 0x0000000c260c7220 */ /* 0x040fe20000400000 */
        /* <DEDUP_REMOVED lines=10> */
[----:B------:R-:W-:Y:S02]  /*8230*/  HADD2.F32 R44, -RZ, R44.H1_H1 ;  /* 0x3000002cff2c7230 */ /* 0x000fe40000004100 */
[C---:B------:R-:W-:Y:S01]  /*8240*/  FMUL R10, R38.reuse, R10 ;  /* 0x0000000a260a7220 */ /* 0x040fe20000400000 */
[C---:B------:R-:W-:Y:S01]  /*8250*/  FFMA R6, R39.reuse, R3, R6 ;  /* 0x0000000327067223 */ /* 0x040fe20000000006 */
[C---:B------:R-:W-:Y:S01]  /*8260*/  FFMA R7, R39.reuse, R40, R7 ;  /* 0x0000002827077223 */ /* 0x040fe20000000007 */
[C---:B------:R-:W-:Y:S01]  /*8270*/  FFMA R8, R39.reuse, R41, R8 ;  /* 0x0000002927087223 */ /* 0x040fe20000000008 */
[C---:B------:R-:W-:Y:S01]  /*8280*/  FFMA R9, R39.reuse, R42, R9 ;  /* 0x0000002a27097223 */ /* 0x040fe20000000009 */
[----:B------:R-:W-:Y:S01]  /*8290*/  FFMA R10, R39, R43, R10 ;  /* 0x0000002b270a7223 */ /* 0x000fe2000000000a */
[--C-:B------:R-:W-:Y:S01]  /*82a0*/  HADD2.F32 R40, -RZ, R65.reuse.H0_H0 ;  /* 0x20000041ff287230 */ /* 0x100fe20000004100 */
[----:B------:R-:W-:Y:S01]  /*82b0*/  F2FP.SATFINITE.E4M3.F32.PACK_AB_MERGE_C R86, R7, R6, RZ ;  /* 0x000000060756723e */ /* 0x000fe200048070ff */
[C---:B------:R-:W-:Y:S01]  /*82c0*/  FMUL R7, R38.reuse, R24 ;  /* 0x0000001826077220 */ /* 0x040fe20000400000 */
[C---:B------:R-:W-:Y:S01]  /*82d0*/  FMUL R24, R38.reuse, R29 ;  /* 0x0000001d26187220 */ /* 0x040fe20000400000 */
[C---:B------:R-:W-:Y:S01]  /*82e0*/  FMUL R29, R38.reuse, R34 ;  /* 0x00000022261d7220 */ /* 0x040fe20000400000 */
[----:B------:R-:W-:Y:S02]  /*82f0*/  HADD2.F32 R65, -RZ, R65.H1_H1 ;  /* 0x30000041ff417230 */ /* 0x000fe40000004100 */
[C---:B------:R-:W-:Y:S01]  /*8300*/  FMUL R11, R38.reuse, R11 ;  /* 0x0000000b260b7220 */ /* 0x040fe20000400000 */
[--C-:B------:R-:W-:Y:S02]  /*8310*/  HADD2.F32 R47, -RZ, R48.reuse.H0_H0 ;  /* 0x20000030ff2f7230 */ /* 0x100fe40000004100 */
[C---:B------:R-:W-:Y:S01]  /*8320*/  FMUL R14, R38.reuse, R14 ;  /* 0x0000000e260e7220 */ /* 0x040fe20000400000 */
[----:B------:R-:W-:Y:S02]  /*8330*/  HADD2.F32 R48, -RZ, R48.H1_H1 ;  /* 0x30000030ff307230 */ /* 0x000fe40000004100 */
[C---:B------:R-:W-:Y:S01]  /*8340*/  FFMA R11, R39.reuse, R44, R11 ;  /* 0x0000002c270b7223 */ /* 0x040fe2000000000b */
[C---:B------:R-:W-:Y:S01]  /*8350*/  FFMA R12, R39.reuse, R45, R12 ;  /* 0x0000002d270c7223 */ /* 0x040fe2000000000c */
[C---:B------:R-:W-:Y:S01]  /*8360*/  FFMA R13, R39.reuse, R46, R13 ;  /* 0x0000002e270d7223 */ /* 0x040fe2000000000d */
[----:B------:R-:W-:Y:S01]  /*8370*/  FFMA R14, R39, R47, R14 ;  /* 0x0000002f270e7223 */ /* 0x000fe2000000000e */
[C---:B------:R-:W-:Y:S01]  /*8380*/  FMUL R15, R38.reuse, R15 ;  /* 0x0000000f260f7220 */ /* 0x040fe20000400000 */
[--C-:B------:R-:W-:Y:S01]  /*8390*/  HADD2.F32 R51, -RZ, R52.reuse.H0_H0 ;  /* 0x20000034ff337230 */ /* 0x100fe20000004100 */
[----:B------:R-:W-:Y:S01]  /*83a0*/  F2FP.SATFINITE.E4M3.F32.PACK_AB_MERGE_C R10, R11, R10, RZ ;  /* 0x0000000a0b0a723e */ /* 0x000fe200048070ff */
[----:B------:R-:W-:Y:S02]  /*83b0*/  HADD2.F32 R52, -RZ, R52.H1_H1 ;  /* 0x30000034ff347230 */ /* 0x000fe40000004100 */
[C---:B------:R-:W-:Y:S01]  /*83c0*/  FFMA R15, R39.reuse, R48, R15 ;  /* 0x00000030270f7223 */ /* 0x040fe2000000000f */
[C---:B------:R-:W-:Y:S01]  /*83d0*/  FFMA R16, R39.reuse, R49, R16 ;  /* 0x0000003127107223 */ /* 0x040fe20000000010 */
[C---:B------:R-:W-:Y:S01]  /*83e0*/  FFMA R17, R39.reuse, R50, R17 ;  /* 0x0000003227117223 */ /* 0x040fe20000000011 */
[C---:B------:R-:W-:Y:S01]  /*83f0*/  FMUL R18, R38.reuse, R18 ;  /* 0x0000001226127220 */ /* 0x040fe20000400000 */
[C---:B------:R-:W-:Y:S01]  /*8400*/  FMUL R19, R38.reuse, R19 ;  /* 0x0000001326137220 */ /* 0x040fe20000400000 */
[--C-:B------:R-:W-:Y:S02]  /*8410*/  HADD2.F32 R55, -RZ, R56.reuse.H0_H0 ;  /* 0x20000038ff377230 */ /* 0x100fe40000004100 */
[C---:B------:R-:W-:Y:S01]  /*8420*/  FMUL R3, R38.reuse, R22 ;  /* 0x0000001626037220 */ /* 0x040fe20000400000 */
[C---:B------:R-:W-:Y:S01]  /*8430*/  FFMA R18, R39.reuse, R51, R18 ;  /* 0x0000003327127223 */ /* 0x040fe20000000012 */
[----:B------:R-:W-:Y:S02]  /*8440*/  HADD2.F32 R56, -RZ, R56.H1_H1 ;  /* 0x30000038ff387230 */ /* 0x000fe40000004100 */
[C---:B------:R-:W-:Y:S01]  /*8450*/  FFMA R19, R39.reuse, R52, R19 ;  /* 0x0000003427137223 */ /* 0x040fe20000000013 */
[C---:B------:R-:W-:Y:S01]  /*8460*/  FMUL R6, R38.reuse, R23 ;  /* 0x0000001726067220 */ /* 0x040fe20000400000 */
[C---:B------:R-:W-:Y:S01]  /*8470*/  FFMA R0, R39.reuse, R53, R0 ;  /* 0x0000003527007223 */ /* 0x040fe20000000000 */
[C---:B------:R-:W-:Y:S01]  /*8480*/  FFMA R2, R39.reuse, R54, R2 ;  /* 0x0000003627027223 */ /* 0x040fe20000000002 */
[--C-:B------:R-:W-:Y:S02]  /*8490*/  HADD2.F32 R59, -RZ, R60.reuse.H0_H0 ;  /* 0x2000003cff3b7230 */ /* 0x100fe40000004100 */
[C---:B------:R-:W-:Y:S01]  /*84a0*/  FFMA R3, R39.reuse, R55, R3 ;  /* 0x0000003727037223 */ /* 0x040fe20000000003 */
[----:B------:R-:W-:Y:S02]  /*84b0*/  HADD2.F32 R60, -RZ, R60.H1_H1 ;  /* 0x3000003cff3c7230 */ /* 0x000fe40000004100 */
[C---:B------:R-:W-:Y:S01]  /*84c0*/  FMUL R21, R38.reuse, R26 ;  /* 0x0000001a26157220 */ /* 0x040fe20000400000 */
[C---:B------:R-:W-:Y:S01]  /*84d0*/  FMUL R22, R38.reuse, R27 ;  /* 0x0000001b26167220 */ /* 0x040fe20000400000 */
[C---:B------:R-:W-:Y:S01]  /*84e0*/  FFMA R6, R39.reuse, R56, R6 ;  /* 0x0000003827067223 */ /* 0x040fe20000000006 */
[C---:B------:R-:W-:Y:S01]  /*84f0*/  FFMA R7, R39.reuse, R57, R7 ;  /* 0x0000003927077223 */ /* 0x040fe20000000007 */
[C---:B------:R-:W-:Y:S01]  /*8500*/  FMUL R23, R38.reuse, R28 ;  /* 0x0000001c26177220 */ /* 0x040fe20000400000 */
[C---:B------:R-:W-:Y:S01]  /*8510*/  FFMA R20, R39.reuse, R58, R20 ;  /* 0x0000003a27147223 */ /* 0x040fe20000000014 */
[--C-:B------:R-:W-:Y:S02]  /*8520*/  HADD2.F32 R63, -RZ, R64.reuse.H0_H0 ;  /* 0x20000040ff3f7230 */ /* 0x100fe40000004100 */
[C---:B------:R-:W-:Y:S01]  /*8530*/  FFMA R21, R39.reuse, R59, R21 ;  /* 0x0000003b27157223 */ /* 0x040fe20000000015 */
[----:B------:R-:W-:Y:S02]  /*8540*/  HADD2.F32 R64, -RZ, R64.H1_H1 ;  /* 0x30000040ff407230 */ /* 0x000fe40000004100 */
[C---:B------:R-:W-:Y:S01]  /*8550*/  FFMA R22, R39.reuse, R60, R22 ;  /* 0x0000003c27167223 */ /* 0x040fe20000000016 */
[C---:B------:R-:W-:Y:S01]  /*8560*/  FMUL R26, R38.reuse, R31 ;  /* 0x0000001f261a7220 */ /* 0x040fe20000400000 */
[C---:B------:R-:W-:Y:S01]  /*8570*/  FMUL R27, R38.reuse, R32 ;  /* 0x00000020261b7220 */ /* 0x040fe20000400000 */
[C---:B------:R-:W-:Y:S01]  /*8580*/  FFMA R23, R39.reuse, R61, R23 ;  /* 0x0000003d27177223 */ /* 0x040fe20000000017 */
[----:B------:R-:W-:Y:S01]  /*8590*/  FMUL R28, R38, R33 ;  /* 0x00000021261c7220 */ /* 0x000fe20000400000 */
[C---:B------:R-:W-:Y:S01]  /*85a0*/  FFMA R24, R39.reuse, R62, R24 ;  /* 0x0000003e27187223 */ /* 0x040fe20000000018 */
[--C-:B------:R-:W-:Y:S02]  /*85b0*/  HADD2.F32 R66, -RZ, R67.reuse.H0_H0 ;  /* 0x20000043ff427230 */ /* 0x100fe40000004100 */
[C---:B------:R-:W-:Y:S01]  /*85c0*/  FFMA R25, R39.reuse, R63, R25 ;  /* 0x0000003f27197223 */ /* 0x040fe20000000019 */
[----:B------:R-:W-:Y:S02]  /*85d0*/  HADD2.F32 R67, -RZ, R67.H1_H1 ;  /* 0x30000043ff437230 */ /* 0x000fe40000004100 */
[----:B------:R-:W-:Y:S01]  /*85e0*/  FFMA R26, R39, R64, R26 ;  /* 0x00000040271a7223 */ /* 0x000fe2000000001a */
[----:B------:R-:W-:Y:S01]  /*85f0*/  F2FP.SATFINITE.E4M3.F32.PACK_AB_MERGE_C R14, R15, R14, RZ ;  /* 0x0000000e0f0e723e */ /* 0x000fe200048070ff */
[----:B------:R-:W-:Y:S01]  /*8600*/  FFMA R27, R39, R40, R27 ;  /* 0x00000028271b7223 */ /* 0x000fe2000000001b */
[----:B------:R-:W-:Y:S01]  /*8610*/  F2FP.SATFINITE.E4M3.F32.PACK_AB_MERGE_C R18, R19, R18, RZ ;  /* 0x000000121312723e */ /* 0x000fe200048070ff */
[C---:B------:R-:W-:Y:S01]  /*8620*/  FFMA R28, R39.reuse, R65, R28 ;  /* 0x00000041271c7223 */ /* 0x040fe2000000001c */
[C---:B------:R-:W-:Y:S01]  /*8630*/  FFMA R29, R39.reuse, R66, R29 ;  /* 0x00000042271d7223 */ /* 0x040fe2000000001d */
[----:B------:R-:W-:Y:S01]  /*8640*/  FFMA R30, R39, R67, R30 ;  /* 0x00000043271e7223 */ /* 0x000fe2000000001e */
[----:B------:R-:W-:Y:S02]  /*8650*/  F2FP.SATFINITE.E4M3.F32.PACK_AB_MERGE_C R32, R5, R4, R86 ;  /* 0x000000040520723e */ /* 0x000fe40004807056 */
[----:B------:R-:W-:Y:S02]  /*8660*/  F2FP.SATFINITE.E4M3.F32.PACK_AB_MERGE_C R33, R9, R8, R10 ;  /* 0x000000080921723e */ /* 0x000fe4000480700a */
[----:B------:R-:W-:Y:S02]  /*8670*/  F2FP.SATFINITE.E4M3.F32.PACK_AB_MERGE_C R34, R13, R12, R14 ;  /* 0x0000000c0d22723e */ /* 0x000fe4000480700e */
[----:B------:R-:W-:Y:S02]  /*8680*/  F2FP.SATFINITE.E4M3.F32.PACK_AB_MERGE_C R35, R17, R16, R18 ;  /* 0x000000101123723e */ /* 0x000fe40004807012 */
[----:B------:R-:W-:Y:S02]  /*8690*/  F2FP.SATFINITE.E4M3.F32.PACK_AB_MERGE_C R3, R6, R3, RZ ;  /* 0x000000030603723e */ /* 0x000fe400048070ff */
[----:B------:R-:W-:Y:S01]  /*86a0*/  F2FP.SATFINITE.E4M3.F32.PACK_AB_MERGE_C R5, R22, R21, RZ ;  /* 0x000000151605723e */ /* 0x000fe200048070ff */
[----:B------:R1:W-:Y:S01]  /*86b0*/  STS.128 [R78+UR44+0x1600], R32 ;  /* 0x001600204e007988 */ /* 0x0003e20008000c2c */
[----:B------:R-:W-:Y:S02]  /*86c0*/  F2FP.SATFINITE.E4M3.F32.PACK_AB_MERGE_C R6, R26, R25, RZ ;  /* 0x000000191a06723e */ /* 0x000fe400048070ff */
[----:B------:R-:W-:Y:S02]  /*86d0*/  F2FP.SATFINITE.E4M3.F32.PACK_AB_MERGE_C R29, R30, R29, RZ ;  /* 0x0000001d1e1d723e */ /* 0x000fe400048070ff */
[----:B------:R-:W-:Y:S02]  /*86e0*/  F2FP.SATFINITE.E4M3.F32.PACK_AB_MERGE_C R5, R20, R7, R5 ;  /* 0x000000071405723e */ /* 0x000fe40004807005 */
[----:B------:R-:W-:Y:S02]  /*86f0*/  F2FP.SATFINITE.E4M3.F32.PACK_AB_MERGE_C R4, R2, R0, R3 ;  /* 0x000000000204723e */ /* 0x000fe40004807003 */
[----:B------:R-:W-:Y:S02]  /*8700*/  F2FP.SATFINITE.E4M3.F32.PACK_AB_MERGE_C R6, R24, R23, R6 ;  /* 0x000000171806723e */ /* 0x000fe40004807006 */
[----:B------:R-:W-:Y:S05]  /*8710*/  F2FP.SATFINITE.E4M3.F32.PACK_AB_MERGE_C R7, R28, R27, R29 ;  /* 0x0000001b1c07723e */ /* 0x000fea000480701d */
[----:B------:R1:W-:Y:S01]  /*8720*/  STS.128 [R77+0x1010], R4 ;  /* 0x001010044d007388 */ /* 0x0003e20000000c00 */
[----:B------:R-:W-:Y:S01]  /*8730*/  @!PT LDS RZ, [RZ] ;  /* 0x00000000fffff984 */ /* 0x000fe20000000800 */
[----:B------:R-:W-:Y:S01]  /*8740*/  @!PT LDS RZ, [RZ] ;  /* 0x00000000fffff984 */ /* 0x000fe20000000800 */
[----:B------:R-:W-:Y:S01]  /*8750*/  @!PT LDS RZ, [RZ] ;  /* 0x00000000fffff984 */ /* 0x000fe20000000800 */
[----:B------:R-:W-:Y:S01]  /*8760*/  @!PT LDS RZ, [RZ] ;  /* 0x00000000fffff984 */ /* 0x000fe20000000800 */
[----:B------:R3:W-:Y:S07]  /*8770*/  MEMBAR.ALL.CTA ;  /* 0x0000000000007992 */ /* 0x0007ee0000008000 */
[----:B---3--:R-:W3:Y:S02]  /*8780*/  FENCE.VIEW.ASYNC.S ;  /* 0x00000000000073c6 */ /* 0x008ee40000000000 */
[----:B---3--:R-:W-:Y:S06]  /*8790*/  BAR.SYNC.DEFER_BLOCKING 0x1, 0x80 ;  /* 0x0042000000007b1d */ /* 0x008fec0000010000 */
[----:B------:R-:W-:Y:S05]  /*87a0*/  @P0 BRA `(.L_x_151) ;  /* 0x0000000000300947 */ /* 0x000fea0003800000 */
[----:B------:R-:W-:Y:S02]  /*87b0*/  UIADD3 UR4, UPT, UPT, UR44, 0x1600, URZ ;  /* 0x000016002c047890 */ /* 0x000fe4000fffe0ff */
[----:B------:R-:W-:Y:S02]  /*87c0*/  USHF.L.U32 UR9, UR45, 0x6, URZ ;  /* 0x000000062d097899 */ /* 0x000fe400080006ff */
[----:B------:R-:W-:Y:S02]  /*87d0*/  USHF.L.U32 UR10, UR46, 0x6, URZ ;  /* 0x000000062e0a7899 */ /* 0x000fe400080006ff */
[----:B------:R-:W-:Y:S01]  /*87e0*/  MOV R85, UR4 ;  /* 0x0000000400557c02 */ /* 0x000fe20008000f00 */
[----:B------:R-:W-:Y:S01]  /*87f0*/  UIADD3 UR4, UP0, UPT, UR62, 0x680, URZ ;  /* 0x000006803e047890 */ /* 0x000fe2000ff1e0ff */
[----:B------:R-:W-:Y:S02]  /*8800*/  UMOV UR11, UR36 ;  /* 0x00000024000b7c82 */ /* 0x000fe40008000000 */
[----:B------:R-:W-:Y:S01]  /*8810*/  R2UR UR8, R85 ;  /* 0x00000000550872ca */ /* 0x000fe200000e0000 */
[----:B------:R-:W-:Y:S11]  /*8820*/  UIADD3.X UR5, UPT, UPT, URZ, UR63, URZ, UP0, !UPT ;  /* 0x0000003fff057290 */ /* 0x000ff600087fe4ff */
[----:B------:R-:W-:Y:S01]  /*8830*/  @!UPT UIADD3 URZ, UPT, UPT, URZ, URZ, URZ ;  /* 0x000000fffffff290 */ /* 0x000fe2000fffe0ff */
[----:B------:R3:W-:Y:S01]  /*8840*/  UTMASTG.3D [UR8], [UR4] ;  /* 0x00000008040073b5 */ /* 0x0007e20008010000 */
[----:B------:R0:W-:Y:S01]  /*8850*/  UTMACMDFLUSH ;  /* 0x00000000000079b7 */ /* 0x0001e20000000000 */
[----:B---3--:R-:W-:Y:S04]  /*8860*/  DEPBAR.LE SB0, 0x0 ;  /* 0x000080000000791a */ /* 0x008fe80000000000 */
.L_x_151:
[----:B------:R-:W-:Y:S05]  /*8870*/  BSYNC.RECONVERGENT B0 ;  /* 0x0000000000007941 */ /* 0x000fea0003800200 */
.L_x_150:
[----:B------:R-:W-:Y:S01]  /*8880*/  BAR.SYNC.DEFER_BLOCKING 0x1, 0x80 ;  /* 0x0042000000007b1d */ /* 0x000fe20000010000 */
[----:B------:R-:W-:Y:S01]  /*8890*/  ISETP.NE.AND P0, PT, R81, 0x2, PT ;  /* 0x000000025100780c */ /* 0x000fe20003f05270 */
[----:B------:R-:W-:Y:S01]  /*88a0*/  UISETP.NE.AND UP0, UPT, UR47, URZ, UPT ;  /* 0x000000ff2f00728c */ /* 0x000fe2000bf05270 */
[----:B------:R-:W-:Y:S01]  /*88b0*/  ISETP.NE.AND P1, PT, R36, 0x4, PT ;  /* 0x000000042400780c */ /* 0x000fe20003f25270 */
[----:B------:R-:W-:Y:S01]  /*88c0*/  UIADD3 UR45, UPT, UPT, UR37, UR57, URZ ;  /* 0x00000039252d7290 */ /* 0x000fe2000fffe0ff */
[----:B------:R-:W-:Y:S01]  /*88d0*/  SEL R2, RZ, 0x1, P0 ;  /* 0x00000001ff027807 */ /* 0x000fe20000000000 */
[----:B------:R-:W-:Y:S01]  /*88e0*/  UIADD3 UR46, UPT, UPT, UR38, UR60, URZ ;  /* 0x0000003c262e7290 */ /* 0x000fe2000fffe0ff */
[----:B------:R-:W-:Y:S02]  /*88f0*/  SEL R0, RZ, 0x1, P1 ;  /* 0x00000001ff007807 */ /* 0x000fe40000800000 */
[----:B------:R-:W-:Y:S02]  /*8900*/  LOP3.LUT R83, R83, R2, RZ, 0x3c, !PT ;  /* 0x0000000253537212 */ /* 0x000fe400078e3cff */
[----:B------:R-:W-:Y:S02]  /*8910*/  LOP3.LUT R84, R84, R0, RZ, 0x3c, !PT ;  /* 0x0000000054547212 */ /* 0x000fe400078e3cff */
[----:B------:R-:W-:Y:S02]  /*8920*/  SEL R81, R81, RZ, P0 ;  /* 0x000000ff51517207 */ /* 0x000fe40000000000 */
[----:B------:R-:W-:Y:S01]  /*8930*/  SEL R36, R36, RZ, P1 ;  /* 0x000000ff24247207 */ /* 0x000fe20000800000 */
[----:B------:R-:W-:Y:S01]  /*8940*/  UMOV UR36, UR51 ;  /* 0x0000003300247c82 */ /* 0x000fe20008000000 */
[----:B------:R-:W-:Y:S05]  /*8950*/  BRA.U UP0, `(.L_x_152) ;  /* 0xffffffe5002c7547 */ /* 0x000fea000b83ffff */
[----:B------:R-:W-:Y:S05]  /*8960*/  EXIT ;  /* 0x000000000000794d */ /* 0x000fea0003800000 */
.L_x_25:
[----:B---3--:R3:W4:Y:S02]  /*8970*/  SYNCS.PHASECHK.TRANS64.TRYWAIT P0, [R0+URZ+0x3f0], R2 ;  /* 0x0003f002000075a7 */ /* 0x00872400080011ff */
[----:B----4-:R-:W-:Y:S05]  /*8980*/  @!P0 NANOSLEEP.SYNCS 0x989680 ;  /* 0x009896800000895d */ /* 0x010fea0003900000 */
[----:B------:R-:W4:Y:S02]  /*8990*/  @!P0 SYNCS.PHASECHK.TRANS64 P0, [R0+URZ+0x3f0], R2 ;  /* 0x0003f002000085a7 */ /* 0x000f2400080010ff */
[----:B----4-:R-:W-:Y:S05]  /*89a0*/  @!P0 BRA `(.L_x_25) ;  /* 0xfffffffc00f08947 */ /* 0x010fea000383ffff */
[----:B------:R-:W-:Y:S05]  /*89b0*/  BRA `(.L_x_153) ;  /* 0xffffff9400247947 */ /* 0x000fea000383ffff */
.L_x_28:
[----:B--2---:R-:W-:-:S07]  /*89c0*/  MOV R0, UR33 ;  /* 0x0000002100007c02 */ /* 0x004fce0008000f00 */
.L_x_154:
[----:B--2---:R2:W3:Y:S02]  /*89d0*/  SYNCS.PHASECHK.TRANS64.TRYWAIT P0, [R0+URZ+0x1b0], R3 ;  /* 0x0001b003000075a7 */ /* 0x0044e400080011ff */
[----:B---3--:R-:W-:Y:S05]  /*89e0*/  @!P0 NANOSLEEP.SYNCS 0x989680 ;  /* 0x009896800000895d */ /* 0x008fea0003900000 */
[----:B------:R-:W3:Y:S02]  /*89f0*/  @!P0 SYNCS.PHASECHK.TRANS64 P0, [R0+URZ+0x1b0], R3 ;  /* 0x0001b003000085a7 */ /* 0x000ee400080010ff */
[----:B---3--:R-:W-:Y:S05]  /*8a00*/  @!P0 BRA `(.L_x_154) ;  /* 0xfffffffc00f08947 */ /* 0x008fea000383ffff */
[----:B------:R-:W-:Y:S05]  /*8a10*/  BRA `(.L_x_27) ;  /* 0xffffff94006c7947 */ /* 0x000fea000383ffff */
.L_x_35:
[----:B-1----:R-:W-:-:S07]  /*8a20*/  MOV R0, UR17 ;  /* 0x0000001100007c02 */ /* 0x002fce0008000f00 */
.L_x_155:
[----:B-1----:R1:W2:Y:S02]  /*8a30*/  SYNCS.PHASECHK.TRANS64.TRYWAIT P0, [R0+URZ+0x1b0], R3 ;  /* 0x0001b003000075a7 */ /* 0x0022a400080011ff */
[----:B--2---:R-:W-:Y:S05]  /*8a40*/  @!P0 NANOSLEEP.SYNCS 0x989680 ;  /* 0x009896800000895d */ /* 0x004fea0003900000 */
[----:B------:R-:W2:Y:S02]  /*8a50*/  @!P0 SYNCS.PHASECHK.TRANS64 P0, [R0+URZ+0x1b0], R3 ;  /* 0x0001b003000085a7 */ /* 0x000ea400080010ff */
[----:B--2---:R-:W-:Y:S05]  /*8a60*/  @!P0 BRA `(.L_x_155) ;  /* 0xfffffffc00f08947 */ /* 0x004fea000383ffff */
[----:B------:R-:W-:Y:S05]  /*8a70*/  BRA `(.L_x_34) ;  /* 0xffffff9800287947 */ /* 0x000fea000383ffff */
.L_x_40:
[----:B-1----:R1:W2:Y:S02]  /*8a80*/  SYNCS.PHASECHK.TRANS64.TRYWAIT P0, [R3+URZ+0x380], R0 ;  /* 0x00038000030075a7 */ /* 0x0022a400080011ff */
[----:B--2---:R-:W-:Y:S05]  /*8a90*/  @!P0 NANOSLEEP.SYNCS 0x989680 ;  /* 0x009896800000895d */ /* 0x004fea0003900000 */
[----:B------:R-:W2:Y:S02]  /*8aa0*/  @!P0 SYNCS.PHASECHK.TRANS64 P0, [R3+URZ+0x380], R0 ;  /* 0x00038000030085a7 */ /* 0x000ea400080010ff */
[----:B--2---:R-:W-:Y:S05]  /*8ab0*/  @!P0 BRA `(.L_x_40) ;  /* 0xfffffffc00f08947 */ /* 0x004fea000383ffff */
[----:B------:R-:W-:Y:S05]  /*8ac0*/  BRA `(.L_x_156) ;  /* 0xffffff9800cc7947 */ /* 0x000fea000383ffff */
.L_x_44:
[----:B------:R-:W-:-:S07]  /*8ad0*/  MOV R0, UR4 ;  /* 0x0000000400007c02 */ /* 0x000fce0008000f00 */
.L_x_157:
[----:B-1----:R1:W2:Y:S02]  /*8ae0*/  SYNCS.PHASECHK.TRANS64.TRYWAIT P0, [R0+URZ], R2 ;  /* 0x00000002000075a7 */ /* 0x0022a400080011ff */
[----:B--2---:R-:W-:Y:S05]  /*8af0*/  @!P0 NANOSLEEP.SYNCS 0x989680 ;  /* 0x009896800000895d */ /* 0x004fea0003900000 */
[----:B------:R-:W2:Y:S02]  /*8b00*/  @!P0 SYNCS.PHASECHK.TRANS64 P0, [R0+URZ], R2 ;  /* 0x00000002000085a7 */ /* 0x000ea400080010ff */
[----:B--2---:R-:W-:Y:S05]  /*8b10*/  @!P0 BRA `(.L_x_157) ;  /* 0xfffffffc00f08947 */ /* 0x004fea000383ffff */
[----:B------:R-:W-:Y:S05]  /*8b20*/  BRA `(.L_x_158) ;  /* 0xffffffa000707947 */ /* 0x000fea000383ffff */
.L_x_45:
[----:B------:R-:W-:-:S07]  /*8b30*/  MOV R0, UR5 ;  /* 0x0000000500007c02 */ /* 0x000fce0008000f00 */
.L_x_159:
[----:B-1----:R1:W2:Y:S02]  /*8b40*/  SYNCS.PHASECHK.TRANS64.TRYWAIT P0, [R0+URZ], R3 ;  /* 0x00000003000075a7 */ /* 0x0022a400080011ff */
[----:B--2---:R-:W-:Y:S05]  /*8b50*/  @!P0 NANOSLEEP.SYNCS 0x989680 ;  /* 0x009896800000895d */ /* 0x004fea0003900000 */
[----:B------:R-:W2:Y:S02]  /*8b60*/  @!P0 SYNCS.PHASECHK.TRANS64 P0, [R0+URZ], R3 ;  /* 0x00000003000085a7 */ /* 0x000ea400080010ff */
[----:B--2---:R-:W-:Y:S05]  /*8b70*/  @!P0 BRA `(.L_x_159) ;  /* 0xfffffffc00f08947 */ /* 0x004fea000383ffff */
[----:B------:R-:W-:Y:S05]  /*8b80*/  BRA `(.L_x_160) ;  /* 0xffffffa0007c7947 */ /* 0x000fea000383ffff */
.L_x_46:
[----:B------:R-:W-:-:S07]  /*8b90*/  MOV R0, UR5 ;  /* 0x0000000500007c02 */ /* 0x000fce0008000f00 */
.L_x_161:
[----:B-1----:R1:W2:Y:S02]  /*8ba0*/  SYNCS.PHASECHK.TRANS64.TRYWAIT P0, [R0+URZ], R3 ;  /* 0x00000003000075a7 */ /* 0x0022a400080011ff */
[----:B--2---:R-:W-:Y:S05]  /*8bb0*/  @!P0 NANOSLEEP.SYNCS 0x989680 ;  /* 0x009896800000895d */ /* 0x004fea0003900000 */
[----:B------:R-:W2:Y:S02]  /*8bc0*/  @!P0 SYNCS.PHASECHK.TRANS64 P0, [R0+URZ], R3 ;  /* 0x00000003000085a7 */ /* 0x000ea400080010ff */
[----:B--2---:R-:W-:Y:S05]  /*8bd0*/  @!P0 BRA `(.L_x_161) ;  /* 0xfffffffc00f08947 */ /* 0x004fea000383ffff */
[----:B------:R-:W-:Y:S05]  /*8be0*/  BRA `(.L_x_162) ;  /* 0xffffffa000887947 */ /* 0x000fea000383ffff */
.L_x_47:
[----:B------:R-:W-:-:S07]  /*8bf0*/  MOV R0, UR5 ;  /* 0x0000000500007c02 */ /* 0x000fce0008000f00 */
.L_x_163:
[----:B-1----:R1:W2:Y:S02]  /*8c00*/  SYNCS.PHASECHK.TRANS64.TRYWAIT P0, [R0+URZ], R3 ;  /* 0x00000003000075a7 */ /* 0x0022a400080011ff */
[----:B--2---:R-:W-:Y:S05]  /*8c10*/  @!P0 NANOSLEEP.SYNCS 0x989680 ;  /* 0x009896800000895d */ /* 0x004fea0003900000 */
[----:B------:R-:W2:Y:S02]  /*8c20*/  @!P0 SYNCS.PHASECHK.TRANS64 P0, [R0+URZ], R3 ;  /* 0x00000003000085a7 */ /* 0x000ea400080010ff */
[----:B--2---:R-:W-:Y:S05]  /*8c30*/  @!P0 BRA `(.L_x_163) ;  /* 0xfffffffc00f08947 */ /* 0x004fea000383ffff */
[----:B------:R-:W-:Y:S05]  /*8c40*/  BRA `(.L_x_164) ;  /* 0xffffffa000947947 */ /* 0x000fea000383ffff */
.L_x_48:
[----:B------:R-:W-:-:S07]  /*8c50*/  MOV R0, UR5 ;  /* 0x0000000500007c02 */ /* 0x000fce0008000f00 */
.L_x_165:
[----:B-1----:R1:W2:Y:S02]  /*8c60*/  SYNCS.PHASECHK.TRANS64.TRYWAIT P0, [R0+URZ], R3 ;  /* 0x00000003000075a7 */ /* 0x0022a400080011ff */
[----:B--2---:R-:W-:Y:S05]  /*8c70*/  @!P0 NANOSLEEP.SYNCS 0x989680 ;  /* 0x009896800000895d */ /* 0x004fea0003900000 */
[----:B------:R-:W2:Y:S02]  /*8c80*/  @!P0 SYNCS.PHASECHK.TRANS64 P0, [R0+URZ], R3 ;  /* 0x00000003000085a7 */ /* 0x000ea400080010ff */
[----:B--2---:R-:W-:Y:S05]  /*8c90*/  @!P0 BRA `(.L_x_165) ;  /* 0xfffffffc00f08947 */ /* 0x004fea000383ffff */
[----:B------:R-:W-:Y:S05]  /*8ca0*/  BRA `(.L_x_166) ;  /* 0xffffffa000a07947 */ /* 0x000fea000383ffff */
.L_x_49:
[----:B------:R-:W-:-:S07]  /*8cb0*/  MOV R0, UR5 ;  /* 0x0000000500007c02 */ /* 0x000fce0008000f00 */
.L_x_167:
[----:B-1----:R1:W2:Y:S02]  /*8cc0*/  SYNCS.PHASECHK.TRANS64.TRYWAIT P0, [R0+URZ], R3 ;  /* 0x00000003000075a7 */ /* 0x0022a400080011ff */
[----:B--2---:R-:W-:Y:S05]  /*8cd0*/  @!P0 NANOSLEEP.SYNCS 0x989680 ;  /* 0x009896800000895d */ /* 0x004fea0003900000 */
[----:B------:R-:W2:Y:S02]  /*8ce0*/  @!P0 SYNCS.PHASECHK.TRANS64 P0, [R0+URZ], R3 ;  /* 0x00000003000085a7 */ /* 0x000ea400080010ff */
[----:B--2---:R-:W-:Y:S05]  /*8cf0*/  @!P0 BRA `(.L_x_167) ;  /* 0xfffffffc00f08947 */ /* 0x004fea000383ffff */
[----:B------:R-:W-:Y:S05]  /*8d00*/  BRA `(.L_x_168) ;  /* 0xffffffa000ac7947 */ /* 0x000fea000383ffff */
.L_x_50:
[----:B------:R-:W-:-:S07]  /*8d10*/  MOV R0, UR5 ;  /* 0x0000000500007c02 */ /* 0x000fce0008000f00 */
.L_x_169:
[----:B-1----:R1:W2:Y:S02]  /*8d20*/  SYNCS.PHASECHK.TRANS64.TRYWAIT P0, [R0+URZ], R3 ;  /* 0x00000003000075a7 */ /* 0x0022a400080011ff */
[----:B--2---:R-:W-:Y:S05]  /*8d30*/  @!P0 NANOSLEEP.SYNCS 0x989680 ;  /* 0x009896800000895d */ /* 0x004fea0003900000 */
[----:B------:R-:W2:Y:S02]  /*8d40*/  @!P0 SYNCS.PHASECHK.TRANS64 P0, [R0+URZ], R3 ;  /* 0x00000003000085a7 */ /* 0x000ea400080010ff */
[----:B--2---:R-:W-:Y:S05]  /*8d50*/  @!P0 BRA `(.L_x_169) ;  /* 0xfffffffc00f08947 */ /* 0x004fea000383ffff */
[----:B------:R-:W-:Y:S05]  /*8d60*/  BRA `(.L_x_170) ;  /* 0xffffffa000b87947 */ /* 0x000fea000383ffff */
.L_x_51:
[----:B------:R-:W-:-:S07]  /*8d70*/  MOV R0, UR5 ;  /* 0x0000000500007c02 */ /* 0x000fce0008000f00 */
.L_x_171:
[----:B-1----:R1:W2:Y:S02]  /*8d80*/  SYNCS.PHASECHK.TRANS64.TRYWAIT P0, [R0+URZ], R3 ;  /* 0x00000003000075a7 */ /* 0x0022a400080011ff */
[----:B--2---:R-:W-:Y:S05]  /*8d90*/  @!P0 NANOSLEEP.SYNCS 0x989680 ;  /* 0x009896800000895d */ /* 0x004fea0003900000 */
[----:B------:R-:W2:Y:S02]  /*8da0*/  @!P0 SYNCS.PHASECHK.TRANS64 P0, [R0+URZ], R3 ;  /* 0x00000003000085a7 */ /* 0x000ea400080010ff */
[----:B--2---:R-:W-:Y:S05]  /*8db0*/  @!P0 BRA `(.L_x_171) ;  /* 0xfffffffc00f08947 */ /* 0x004fea000383ffff */
[----:B------:R-:W-:Y:S05]  /*8dc0*/  BRA `(.L_x_172) ;  /* 0xffffffa000c47947 */ /* 0x000fea000383ffff */
.L_x_52:
[----:B------:R-:W-:-:S07]  /*8dd0*/  MOV R0, UR5 ;  /* 0x0000000500007c02 */ /* 0x000fce0008000f00 */
.L_x_173:
[----:B-1----:R1:W2:Y:S02]  /*8de0*/  SYNCS.PHASECHK.TRANS64.TRYWAIT P0, [R0+URZ], R3 ;  /* 0x00000003000075a7 */ /* 0x0022a400080011ff */
[----:B--2---:R-:W-:Y:S05]  /*8df0*/  @!P0 NANOSLEEP.SYNCS 0x989680 ;  /* 0x009896800000895d */ /* 0x004fea0003900000 */
[----:B------:R-:W2:Y:S02]  /*8e00*/  @!P0 SYNCS.PHASECHK.TRANS64 P0, [R0+URZ], R3 ;  /* 0x00000003000085a7 */ /* 0x000ea400080010ff */
[----:B--2---:R-:W-:Y:S05]  /*8e10*/  @!P0 BRA `(.L_x_173) ;  /* 0xfffffffc00f08947 */ /* 0x004fea000383ffff */
[----:B------:R-:W-:Y:S05]  /*8e20*/  BRA `(.L_x_174) ;  /* 0xffffffa000d07947 */ /* 0x000fea000383ffff */
.L_x_53:
[----:B------:R-:W-:-:S07]  /*8e30*/  MOV R0, UR5 ;  /* 0x0000000500007c02 */ /* 0x000fce0008000f00 */
.L_x_175:
[----:B-1----:R1:W2:Y:S02]  /*8e40*/  SYNCS.PHASECHK.TRANS64.TRYWAIT P0, [R0+URZ], R3 ;  /* 0x00000003000075a7 */ /* 0x0022a400080011ff */
[----:B--2---:R-:W-:Y:S05]  /*8e50*/  @!P0 NANOSLEEP.SYNCS 0x989680 ;  /* 0x009896800000895d */ /* 0x004fea0003900000 */
[----:B------:R-:W2:Y:S02]  /*8e60*/  @!P0 SYNCS.PHASECHK.TRANS64 P0, [R0+URZ], R3 ;  /* 0x00000003000085a7 */ /* 0x000ea400080010ff */
[----:B--2---:R-:W-:Y:S05]  /*8e70*/  @!P0 BRA `(.L_x_175) ;  /* 0xfffffffc00f08947 */ /* 0x004fea000383ffff */
[----:B------:R-:W-:Y:S05]  /*8e80*/  BRA `(.L_x_176) ;  /* 0xffffffa000dc7947 */ /* 0x000fea000383ffff */
.L_x_54:
[----:B------:R-:W-:-:S07]  /*8e90*/  MOV R0, UR5 ;  /* 0x0000000500007c02 */ /* 0x000fce0008000f00 */
.L_x_177:
[----:B-1----:R1:W2:Y:S02]  /*8ea0*/  SYNCS.PHASECHK.TRANS64.TRYWAIT P0, [R0+URZ], R3 ;  /* 0x00000003000075a7 */ /* 0x0022a400080011ff */
[----:B--2---:R-:W-:Y:S05]  /*8eb0*/  @!P0 NANOSLEEP.SYNCS 0x989680 ;  /* 0x009896800000895d */ /* 0x004fea0003900000 */
[----:B------:R-:W2:Y:S02]  /*8ec0*/  @!P0 SYNCS.PHASECHK.TRANS64 P0, [R0+URZ], R3 ;  /* 0x00000003000085a7 */ /* 0x000ea400080010ff */
[----:B--2---:R-:W-:Y:S05]  /*8ed0*/  @!P0 BRA `(.L_x_177) ;  /* 0xfffffffc00f08947 */ /* 0x004fea000383ffff */
[----:B------:R-:W-:Y:S05]  /*8ee0*/  BRA `(.L_x_178) ;  /* 0xffffffa000e87947 */ /* 0x000fea000383ffff */
.L_x_55:
[----:B------:R-:W-:-:S07]  /*8ef0*/  MOV R0, UR5 ;  /* 0x0000000500007c02 */ /* 0x000fce0008000f00 */
.L_x_179:
[----:B-1----:R1:W2:Y:S02]  /*8f00*/  SYNCS.PHASECHK.TRANS64.TRYWAIT P0, [R0+URZ], R3 ;  /* 0x00000003000075a7 */ /* 0x0022a400080011ff */
[----:B--2---:R-:W-:Y:S05]  /*8f10*/  @!P0 NANOSLEEP.SYNCS 0x989680 ;  /* 0x009896800000895d */ /* 0x004fea0003900000 */
[----:B------:R-:W2:Y:S02]  /*8f20*/  @!P0 SYNCS.PHASECHK.TRANS64 P0, [R0+URZ], R3 ;  /* 0x00000003000085a7 */ /* 0x000ea400080010ff */
[----:B--2---:R-:W-:Y:S05]  /*8f30*/  @!P0 BRA `(.L_x_179) ;  /* 0xfffffffc00f08947 */ /* 0x004fea000383ffff */
[----:B------:R-:W-:Y:S05]  /*8f40*/  BRA `(.L_x_180) ;  /* 0xffffffa000f47947 */ /* 0x000fea000383ffff */
.L_x_56:
[----:B------:R-:W-:-:S07]  /*8f50*/  MOV R0, UR5 ;  /* 0x0000000500007c02 */ /* 0x000fce0008000f00 */
.L_x_181:
[----:B-1----:R1:W2:Y:S02]  /*8f60*/  SYNCS.PHASECHK.TRANS64.TRYWAIT P0, [R0+URZ], R3 ;  /* 0x00000003000075a7 */ /* 0x0022a400080011ff */
[----:B--2---:R-:W-:Y:S05]  /*8f70*/  @!P0 NANOSLEEP.SYNCS 0x989680 ;  /* 0x009896800000895d */ /* 0x004fea0003900000 */
[----:B------:R-:W2:Y:S02]  /*8f80*/  @!P0 SYNCS.PHASECHK.TRANS64 P0, [R0+URZ], R3 ;  /* 0x00000003000085a7 */ /* 0x000ea400080010ff */
[----:B--2---:R-:W-:Y:S05]  /*8f90*/  @!P0 BRA `(.L_x_181) ;  /* 0xfffffffc00f08947 */ /* 0x004fea000383ffff */
[----:B------:R-:W-:Y:S05]  /*8fa0*/  BRA `(.L_x_182) ;  /* 0xffffffa400007947 */ /* 0x000fea000383ffff */
.L_x_57:
[----:B------:R-:W-:-:S07]  /*8fb0*/  MOV R0, UR5 ;  /* 0x0000000500007c02 */ /* 0x000fce0008000f00 */
.L_x_183:
[----:B-1----:R1:W2:Y:S02]  /*8fc0*/  SYNCS.PHASECHK.TRANS64.TRYWAIT P0, [R0+URZ], R3 ;  /* 0x00000003000075a7 */ /* 0x0022a400080011ff */
[----:B--2---:R-:W-:Y:S05]  /*8fd0*/  @!P0 NANOSLEEP.SYNCS 0x989680 ;  /* 0x009896800000895d */ /* 0x004fea0003900000 */
[----:B------:R-:W2:Y:S02]  /*8fe0*/  @!P0 SYNCS.PHASECHK.TRANS64 P0, [R0+URZ], R3 ;  /* 0x00000003000085a7 */ /* 0x000ea400080010ff */
[----:B--2---:R-:W-:Y:S05]  /*8ff0*/  @!P0 BRA `(.L_x_183) ;  /* 0xfffffffc00f08947 */ /* 0x004fea000383ffff */
[----:B------:R-:W-:Y:S05]  /*9000*/  BRA `(.L_x_184) ;  /* 0xffffffa4000c7947 */ /* 0x000fea000383ffff */
.L_x_58:
[----:B------:R-:W-:-:S07]  /*9010*/  MOV R0, UR5 ;  /* 0x0000000500007c02 */ /* 0x000fce0008000f00 */
.L_x_185:
[----:B-1----:R1:W2:Y:S02]  /*9020*/  SYNCS.PHASECHK.TRANS64.TRYWAIT P0, [R0+URZ], R3 ;  /* 0x00000003000075a7 */ /* 0x0022a400080011ff */
[----:B--2---:R-:W-:Y:S05]  /*9030*/  @!P0 NANOSLEEP.SYNCS 0x989680 ;  /* 0x009896800000895d */ /* 0x004fea0003900000 */
[----:B------:R-:W2:Y:S02]  /*9040*/  @!P0 SYNCS.PHASECHK.TRANS64 P0, [R0+URZ], R3 ;  /* 0x00000003000085a7 */ /* 0x000ea400080010ff */
[----:B--2---:R-:W-:Y:S05]  /*9050*/  @!P0 BRA `(.L_x_185) ;  /* 0xfffffffc00f08947 */ /* 0x004fea000383ffff */
[----:B------:R-:W-:Y:S05]  /*9060*/  BRA `(.L_x_186) ;  /* 0xffffffa400187947 */ /* 0x000fea000383ffff */
.L_x_59:
[----:B------:R-:W-:-:S07]  /*9070*/  MOV R0, UR5 ;  /* 0x0000000500007c02 */ /* 0x000fce0008000f00 */
.L_x_187:
[----:B-1----:R1:W2:Y:S02]  /*9080*/  SYNCS.PHASECHK.TRANS64.TRYWAIT P0, [R0+URZ], R3 ;  /* 0x00000003000075a7 */ /* 0x0022a400080011ff */
[----:B--2---:R-:W-:Y:S05]  /*9090*/  @!P0 NANOSLEEP.SYNCS 0x989680 ;  /* 0x009896800000895d */ /* 0x004fea0003900000 */
[----:B------:R-:W2:Y:S02]  /*90a0*/  @!P0 SYNCS.PHASECHK.TRANS64 P0, [R0+URZ], R3 ;  /* 0x00000003000085a7 */ /* 0x000ea400080010ff */
[----:B--2---:R-:W-:Y:S05]  /*90b0*/  @!P0 BRA `(.L_x_187) ;  /* 0xfffffffc00f08947 */ /* 0x004fea000383ffff */
[----:B------:R-:W-:Y:S05]  /*90c0*/  BRA `(.L_x_188) ;  /* 0xffffffa400247947 */ /* 0x000fea000383ffff */
.L_x_60:
[----:B------:R-:W-:-:S07]  /*90d0*/  MOV R0, UR5 ;  /* 0x0000000500007c02 */ /* 0x000fce0008000f00 */
.L_x_189:
[----:B-1----:R1:W2:Y:S02]  /*90e0*/  SYNCS.PHASECHK.TRANS64.TRYWAIT P0, [R0+URZ], R3 ;  /* 0x00000003000075a7 */ /* 0x0022a400080011ff */
[----:B--2---:R-:W-:Y:S05]  /*90f0*/  @!P0 NANOSLEEP.SYNCS 0x989680 ;  /* 0x009896800000895d */ /* 0x004fea0003900000 */
[----:B------:R-:W2:Y:S02]  /*9100*/  @!P0 SYNCS.PHASECHK.TRANS64 P0, [R0+URZ], R3 ;  /* 0x00000003000085a7 */ /* 0x000ea400080010ff */
[----:B--2---:R-:W-:Y:S05]  /*9110*/  @!P0 BRA `(.L_x_189) ;  /* 0xfffffffc00f08947 */ /* 0x004fea000383ffff */
[----:B------:R-:W-:Y:S05]  /*9120*/  BRA `(.L_x_190) ;  /* 0xffffffa400307947 */ /* 0x000fea000383ffff */
.L_x_61:
[----:B------:R-:W-:-:S07]  /*9130*/  MOV R0, UR5 ;  /* 0x0000000500007c02 */ /* 0x000fce0008000f00 */
.L_x_191:
[----:B-1----:R1:W2:Y:S02]  /*9140*/  SYNCS.PHASECHK.TRANS64.TRYWAIT P0, [R0+URZ], R3 ;  /* 0x00000003000075a7 */ /* 0x0022a400080011ff */
[----:B--2---:R-:W-:Y:S05]  /*9150*/  @!P0 NANOSLEEP.SYNCS 0x989680 ;  /* 0x009896800000895d */ /* 0x004fea0003900000 */
[----:B------:R-:W2:Y:S02]  /*9160*/  @!P0 SYNCS.PHASECHK.TRANS64 P0, [R0+URZ], R3 ;  /* 0x00000003000085a7 */ /* 0x000ea400080010ff */
[----:B--2---:R-:W-:Y:S05]  /*9170*/  @!P0 BRA `(.L_x_191) ;  /* 0xfffffffc00f08947 */ /* 0x004fea000383ffff */
[----:B------:R-:W-:Y:S05]  /*9180*/  BRA `(.L_x_192) ;  /* 0xffffffa4003c7947 */ /* 0x000fea000383ffff */
.L_x_62:
[----:B------:R-:W-:-:S07]  /*9190*/  MOV R0, UR5 ;  /* 0x0000000500007c02 */ /* 0x000fce0008000f00 */
.L_x_193:
[----:B-1----:R1:W2:Y:S02]  /*91a0*/  SYNCS.PHASECHK.TRANS64.TRYWAIT P0, [R0+URZ], R3 ;  /* 0x00000003000075a7 */ /* 0x0022a400080011ff */
[----:B--2---:R-:W-:Y:S05]  /*91b0*/  @!P0 NANOSLEEP.SYNCS 0x989680 ;  /* 0x009896800000895d */ /* 0x004fea0003900000 */
[----:B------:R-:W2:Y:S02]  /*91c0*/  @!P0 SYNCS.PHASECHK.TRANS64 P0, [R0+URZ], R3 ;  /* 0x00000003000085a7 */ /* 0x000ea400080010ff */
[----:B--2---:R-:W-:Y:S05]  /*91d0*/  @!P0 BRA `(.L_x_193) ;  /* 0xfffffffc00f08947 */ /* 0x004fea000383ffff */
[----:B------:R-:W-:Y:S05]  /*91e0*/  BRA `(.L_x_194) ;  /* 0xffffffa400487947 */ /* 0x000fea000383ffff */
.L_x_63:
[----:B------:R-:W-:-:S07]  /*91f0*/  MOV R0, UR5 ;  /* 0x0000000500007c02 */ /* 0x000fce0008000f00 */
.L_x_195:
[----:B-1----:R1:W2:Y:S02]  /*9200*/  SYNCS.PHASECHK.TRANS64.TRYWAIT P0, [R0+URZ], R3 ;  /* 0x00000003000075a7 */ /* 0x0022a400080011ff */
[----:B--2---:R-:W-:Y:S05]  /*9210*/  @!P0 NANOSLEEP.SYNCS 0x989680 ;  /* 0x009896800000895d */ /* 0x004fea0003900000 */
[----:B------:R-:W2:Y:S02]  /*9220*/  @!P0 SYNCS.PHASECHK.TRANS64 P0, [R0+URZ], R3 ;  /* 0x00000003000085a7 */ /* 0x000ea400080010ff */
[----:B--2---:R-:W-:Y:S05]  /*9230*/  @!P0 BRA `(.L_x_195) ;  /* 0xfffffffc00f08947 */ /* 0x004fea000383ffff */
[----:B------:R-:W-:Y:S05]  /*9240*/  BRA `(.L_x_196) ;  /* 0xffffffa400547947 */ /* 0x000fea000383ffff */
.L_x_64:
[----:B------:R-:W-:-:S07]  /*9250*/  MOV R0, UR5 ;  /* 0x0000000500007c02 */ /* 0x000fce0008000f00 */
.L_x_197:
[----:B-1----:R1:W2:Y:S02]  /*9260*/  SYNCS.PHASECHK.TRANS64.TRYWAIT P0, [R0+URZ], R3 ;  /* 0x00000003000075a7 */ /* 0x0022a400080011ff */
[----:B--2---:R-:W-:Y:S05]  /*9270*/  @!P0 NANOSLEEP.SYNCS 0x989680 ;  /* 0x009896800000895d */ /* 0x004fea0003900000 */
[----:B------:R-:W2:Y:S02]  /*9280*/  @!P0 SYNCS.PHASECHK.TRANS64 P0, [R0+URZ], R3 ;  /* 0x00000003000085a7 */ /* 0x000ea400080010ff */
[----:B--2---:R-:W-:Y:S05]  /*9290*/  @!P0 BRA `(.L_x_197) ;  /* 0xfffffffc00f08947 */ /* 0x004fea000383ffff */
[----:B------:R-:W-:Y:S05]  /*92a0*/  BRA `(.L_x_198) ;  /* 0xffffffa400607947 */ /* 0x000fea000383ffff */
.L_x_65:
[----:B------:R-:W-:-:S07]  /*92b0*/  MOV R0, UR5 ;  /* 0x0000000500007c02 */ /* 0x000fce0008000f00 */
.L_x_199:
[----:B-1----:R1:W2:Y:S02]  /*92c0*/  SYNCS.PHASECHK.TRANS64.TRYWAIT P0, [R0+URZ], R3 ;  /* 0x00000003000075a7 */ /* 0x0022a400080011ff */
[----:B--2---:R-:W-:Y:S05]  /*92d0*/  @!P0 NANOSLEEP.SYNCS 0x989680 ;  /* 0x009896800000895d */ /* 0x004fea0003900000 */
[----:B------:R-:W2:Y:S02]  /*92e0*/  @!P0 SYNCS.PHASECHK.TRANS64 P0, [R0+URZ], R3 ;  /* 0x00000003000085a7 */ /* 0x000ea400080010ff */
[----:B--2---:R-:W-:Y:S05]  /*92f0*/  @!P0 BRA `(.L_x_199) ;  /* 0xfffffffc00f08947 */ /* 0x004fea000383ffff */
[----:B------:R-:W-:Y:S05]  /*9300*/  BRA `(.L_x_200) ;  /* 0xffffffa4006c7947 */ /* 0x000fea000383ffff */
.L_x_66:
[----:B------:R-:W-:-:S07]  /*9310*/  MOV R0, UR5 ;  /* 0x0000000500007c02 */ /* 0x000fce0008000f00 */
.L_x_201:
[----:B-1----:R1:W2:Y:S02]  /*9320*/  SYNCS.PHASECHK.TRANS64.TRYWAIT P0, [R0+URZ], R3 ;  /* 0x00000003000075a7 */ /* 0x0022a400080011ff */
[----:B--2---:R-:W-:Y:S05]  /*9330*/  @!P0 NANOSLEEP.SYNCS 0x989680 ;  /* 0x009896800000895d */ /* 0x004fea0003900000 */
[----:B------:R-:W2:Y:S02]  /*9340*/  @!P0 SYNCS.PHASECHK.TRANS64 P0, [R0+URZ], R3 ;  /* 0x00000003000085a7 */ /* 0x000ea400080010ff */
[----:B--2---:R-:W-:Y:S05]  /*9350*/  @!P0 BRA `(.L_x_201) ;  /* 0xfffffffc00f08947 */ /* 0x004fea000383ffff */
[----:B------:R-:W-:Y:S05]  /*9360*/  BRA `(.L_x_202) ;  /* 0xffffffa400787947 */ /* 0x000fea000383ffff */
.L_x_67:
[----:B------:R-:W-:-:S07]  /*9370*/  MOV R0, UR5 ;  /* 0x0000000500007c02 */ /* 0x000fce0008000f00 */
.L_x_203:
[----:B-1----:R1:W2:Y:S02]  /*9380*/  SYNCS.PHASECHK.TRANS64.TRYWAIT P0, [R0+URZ], R3 ;  /* 0x00000003000075a7 */ /* 0x0022a400080011ff */
[----:B--2---:R-:W-:Y:S05]  /*9390*/  @!P0 NANOSLEEP.SYNCS 0x989680 ;  /* 0x009896800000895d */ /* 0x004fea0003900000 */
[----:B------:R-:W2:Y:S02]  /*93a0*/  @!P0 SYNCS.PHASECHK.TRANS64 P0, [R0+URZ], R3 ;  /* 0x00000003000085a7 */ /* 0x000ea400080010ff */
[----:B--2---:R-:W-:Y:S05]  /*93b0*/  @!P0 BRA `(.L_x_203) ;  /* 0xfffffffc00f08947 */ /* 0x004fea000383ffff */
[----:B------:R-:W-:Y:S05]  /*93c0*/  BRA `(.L_x_204) ;  /* 0xffffffa400847947 */ /* 0x000fea000383ffff */
.L_x_68:
[----:B------:R-:W-:-:S07]  /*93d0*/  MOV R0, UR5 ;  /* 0x0000000500007c02 */ /* 0x000fce0008000f00 */
.L_x_205:
[----:B-1----:R1:W2:Y:S02]  /*93e0*/  SYNCS.PHASECHK.TRANS64.TRYWAIT P0, [R0+URZ], R3 ;  /* 0x00000003000075a7 */ /* 0x0022a400080011ff */
[----:B--2---:R-:W-:Y:S05]  /*93f0*/  @!P0 NANOSLEEP.SYNCS 0x989680 ;  /* 0x009896800000895d */ /* 0x004fea0003900000 */
[----:B------:R-:W2:Y:S02]  /*9400*/  @!P0 SYNCS.PHASECHK.TRANS64 P0, [R0+URZ], R3 ;  /* 0x00000003000085a7 */ /* 0x000ea400080010ff */
[----:B--2---:R-:W-:Y:S05]  /*9410*/  @!P0 BRA `(.L_x_205) ;  /* 0xfffffffc00f08947 */ /* 0x004fea000383ffff */
[----:B------:R-:W-:Y:S05]  /*9420*/  BRA `(.L_x_206) ;  /* 0xffffffa400907947 */ /* 0x000fea000383ffff */
.L_x_69:
[----:B------:R-:W-:-:S07]  /*9430*/  MOV R0, UR5 ;  /* 0x0000000500007c02 */ /* 0x000fce0008000f00 */
.L_x_207:
[----:B-1----:R1:W2:Y:S02]  /*9440*/  SYNCS.PHASECHK.TRANS64.TRYWAIT P0, [R0+URZ], R3 ;  /* 0x00000003000075a7 */ /* 0x0022a400080011ff */
[----:B--2---:R-:W-:Y:S05]  /*9450*/  @!P0 NANOSLEEP.SYNCS 0x989680 ;  /* 0x009896800000895d */ /* 0x004fea0003900000 */
[----:B------:R-:W2:Y:S02]  /*9460*/  @!P0 SYNCS.PHASECHK.TRANS64 P0, [R0+URZ], R3 ;  /* 0x00000003000085a7 */ /* 0x000ea400080010ff */
[----:B--2---:R-:W-:Y:S05]  /*9470*/  @!P0 BRA `(.L_x_207) ;  /* 0xfffffffc00f08947 */ /* 0x004fea000383ffff */
[----:B------:R-:W-:Y:S05]  /*9480*/  BRA `(.L_x_208) ;  /* 0xffffffa4009c7947 */ /* 0x000fea000383ffff */
.L_x_70:
[----:B------:R-:W-:-:S07]  /*9490*/  MOV R0, UR5 ;  /* 0x0000000500007c02 */ /* 0x000fce0008000f00 */
.L_x_209:
[----:B-1----:R1:W2:Y:S02]  /*94a0*/  SYNCS.PHASECHK.TRANS64.TRYWAIT P0, [R0+URZ], R3 ;  /* 0x00000003000075a7 */ /* 0x0022a400080011ff */
[----:B--2---:R-:W-:Y:S05]  /*94b0*/  @!P0 NANOSLEEP.SYNCS 0x989680 ;  /* 0x009896800000895d */ /* 0x004fea0003900000 */
[----:B------:R-:W2:Y:S02]  /*94c0*/  @!P0 SYNCS.PHASECHK.TRANS64 P0, [R0+URZ], R3 ;  /* 0x00000003000085a7 */ /* 0x000ea400080010ff */
[----:B--2---:R-:W-:Y:S05]  /*94d0*/  @!P0 BRA `(.L_x_209) ;  /* 0xfffffffc00f08947 */ /* 0x004fea000383ffff */
[----:B------:R-:W-:Y:S05]  /*94e0*/  BRA `(.L_x_210) ;  /* 0xffffffa400a87947 */ /* 0x000fea000383ffff */
.L_x_71:
[----:B------:R-:W-:-:S07]  /*94f0*/  MOV R0, UR5 ;  /* 0x0000000500007c02 */ /* 0x000fce0008000f00 */
.L_x_211:
[----:B-1----:R1:W2:Y:S02]  /*9500*/  SYNCS.PHASECHK.TRANS64.TRYWAIT P0, [R0+URZ], R3 ;  /* 0x00000003000075a7 */ /* 0x0022a400080011ff */
[----:B--2---:R-:W-:Y:S05]  /*9510*/  @!P0 NANOSLEEP.SYNCS 0x989680 ;  /* 0x009896800000895d */ /* 0x004fea0003900000 */
[----:B------:R-:W2:Y:S02]  /*9520*/  @!P0 SYNCS.PHASECHK.TRANS64 P0, [R0+URZ], R3 ;  /* 0x00000003000085a7 */ /* 0x000ea400080010ff */
[----:B--2---:R-:W-:Y:S05]  /*9530*/  @!P0 BRA `(.L_x_211) ;  /* 0xfffffffc00f08947 */ /* 0x004fea000383ffff */
[----:B------:R-:W-:Y:S05]  /*9540*/  BRA `(.L_x_212) ;  /* 0xffffffa400b47947 */ /* 0x000fea000383ffff */
.L_x_72:
[----:B------:R-:W-:-:S07]  /*9550*/  MOV R0, UR5 ;  /* 0x0000000500007c02 */ /* 0x000fce0008000f00 */
.L_x_213:
[----:B-1----:R1:W2:Y:S02]  /*9560*/  SYNCS.PHASECHK.TRANS64.TRYWAIT P0, [R0+URZ], R3 ;  /* 0x00000003000075a7 */ /* 0x0022a400080011ff */
[----:B--2---:R-:W-:Y:S05]  /*9570*/  @!P0 NANOSLEEP.SYNCS 0x989680 ;  /* 0x009896800000895d */ /* 0x004fea0003900000 */
[----:B------:R-:W2:Y:S02]  /*9580*/  @!P0 SYNCS.PHASECHK.TRANS64 P0, [R0+URZ], R3 ;  /* 0x00000003000085a7 */ /* 0x000ea400080010ff */
[----:B--2---:R-:W-:Y:S05]  /*9590*/  @!P0 BRA `(.L_x_213) ;  /* 0xfffffffc00f08947 */ /* 0x004fea000383ffff */
[----:B------:R-:W-:Y:S05]  /*95a0*/  BRA `(.L_x_214) ;  /* 0xffffffa400c07947 */ /* 0x000fea000383ffff */
.L_x_73:
[----:B------:R-:W-:-:S07]  /*95b0*/  MOV R0, UR5 ;  /* 0x0000000500007c02 */ /* 0x000fce0008000f00 */
.L_x_215:
[----:B-1----:R1:W2:Y:S02]  /*95c0*/  SYNCS.PHASECHK.TRANS64.TRYWAIT P0, [R0+URZ], R3 ;  /* 0x00000003000075a7 */ /* 0x0022a400080011ff */
[----:B--2---:R-:W-:Y:S05]  /*95d0*/  @!P0 NANOSLEEP.SYNCS 0x989680 ;  /* 0x009896800000895d */ /* 0x004fea0003900000 */
[----:B------:R-:W2:Y:S02]  /*95e0*/  @!P0 SYNCS.PHASECHK.TRANS64 P0, [R0+URZ], R3 ;  /* 0x00000003000085a7 */ /* 0x000ea400080010ff */
[----:B--2---:R-:W-:Y:S05]  /*95f0*/  @!P0 BRA `(.L_x_215) ;  /* 0xfffffffc00f08947 */ /* 0x004fea000383ffff */
[----:B------:R-:W-:Y:S05]  /*9600*/  BRA `(.L_x_216) ;  /* 0xffffffa400cc7947 */ /* 0x000fea000383ffff */
.L_x_74:
[----:B------:R-:W-:-:S07]  /*9610*/  MOV R0, UR5 ;  /* 0x0000000500007c02 */ /* 0x000fce0008000f00 */
.L_x_217:
[----:B-1----:R1:W2:Y:S02]  /*9620*/  SYNCS.PHASECHK.TRANS64.TRYWAIT P0, [R0+URZ], R3 ;  /* 0x00000003000075a7 */ /* 0x0022a400080011ff */
[----:B--2---:R-:W-:Y:S05]  /*9630*/  @!P0 NANOSLEEP.SYNCS 0x989680 ;  /* 0x009896800000895d */ /* 0x004fea0003900000 */
[----:B------:R-:W2:Y:S02]  /*9640*/  @!P0 SYNCS.PHASECHK.TRANS64 P0, [R0+URZ], R3 ;  /* 0x00000003000085a7 */ /* 0x000ea400080010ff */
[----:B--2---:R-:W-:Y:S05]  /*9650*/  @!P0 BRA `(.L_x_217) ;  /* 0xfffffffc00f08947 */ /* 0x004fea000383ffff */
[----:B------:R-:W-:Y:S05]  /*9660*/  BRA `(.L_x_218) ;  /* 0xffffffa400d87947 */ /* 0x000fea000383ffff */
.L_x_75:
[----:B------:R-:W-:-:S07]  /*9670*/  MOV R0, UR5 ;  /* 0x0000000500007c02 */ /* 0x000fce0008000f00 */
.L_x_219:
[----:B-1----:R1:W2:Y:S02]  /*9680*/  SYNCS.PHASECHK.TRANS64.TRYWAIT P0, [R0+URZ], R3 ;  /* 0x00000003000075a7 */ /* 0x0022a400080011ff */
[----:B--2---:R-:W-:Y:S05]  /*9690*/  @!P0 NANOSLEEP.SYNCS 0x989680 ;  /* 0x009896800000895d */ /* 0x004fea0003900000 */
[----:B------:R-:W2:Y:S02]  /*96a0*/  @!P0 SYNCS.PHASECHK.TRANS64 P0, [R0+URZ], R3 ;  /* 0x00000003000085a7 */ /* 0x000ea400080010ff */
[----:B--2---:R-:W-:Y:S05]  /*96b0*/  @!P0 BRA `(.L_x_219) ;  /* 0xfffffffc00f08947 */ /* 0x004fea000383ffff */
[----:B------:R-:W-:Y:S05]  /*96c0*/  BRA `(.L_x_220) ;  /* 0xffffffa400e47947 */ /* 0x000fea000383ffff */
.L_x_76:
[----:B------:R-:W-:-:S07]  /*96d0*/  MOV R0, UR5 ;  /* 0x0000000500007c02 */ /* 0x000fce0008000f00 */
.L_x_221:
[----:B-1----:R1:W2:Y:S02]  /*96e0*/  SYNCS.PHASECHK.TRANS64.TRYWAIT P0, [R0+URZ], R3 ;  /* 0x00000003000075a7 */ /* 0x0022a400080011ff */
[----:B--2---:R-:W-:Y:S05]  /*96f0*/  @!P0 NANOSLEEP.SYNCS 0x989680 ;  /* 0x009896800000895d */ /* 0x004fea0003900000 */
[----:B------:R-:W2:Y:S02]  /*9700*/  @!P0 SYNCS.PHASECHK.TRANS64 P0, [R0+URZ], R3 ;  /* 0x00000003000085a7 */ /* 0x000ea400080010ff */
[----:B--2---:R-:W-:Y:S05]  /*9710*/  @!P0 BRA `(.L_x_221) ;  /* 0xfffffffc00f08947 */ /* 0x004fea000383ffff */
[----:B------:R-:W-:Y:S05]  /*9720*/  BRA `(.L_x_222) ;  /* 0xffffffa400f07947 */ /* 0x000fea000383ffff */
.L_x_77:
[----:B------:R-:W-:-:S07]  /*9730*/  MOV R0, UR5 ;  /* 0x0000000500007c02 */ /* 0x000fce0008000f00 */
.L_x_223:
[----:B-1----:R1:W2:Y:S02]  /*9740*/  SYNCS.PHASECHK.TRANS64.TRYWAIT P0, [R0+URZ], R3 ;  /* 0x00000003000075a7 */ /* 0x0022a400080011ff */
[----:B--2---:R-:W-:Y:S05]  /*9750*/  @!P0 NANOSLEEP.SYNCS 0x989680 ;  /* 0x009896800000895d */ /* 0x004fea0003900000 */
[----:B------:R-:W2:Y:S02]  /*9760*/  @!P0 SYNCS.PHASECHK.TRANS64 P0, [R0+URZ], R3 ;  /* 0x00000003000085a7 */ /* 0x000ea400080010ff */
[----:B--2---:R-:W-:Y:S05]  /*9770*/  @!P0 BRA `(.L_x_223) ;  /* 0xfffffffc00f08947 */ /* 0x004fea000383ffff */
[----:B------:R-:W-:Y:S05]  /*9780*/  BRA `(.L_x_224) ;  /* 0xffffffa400fc7947 */ /* 0x000fea000383ffff */
.L_x_78:
[----:B------:R-:W-:-:S07]  /*9790*/  MOV R0, UR5 ;  /* 0x0000000500007c02 */ /* 0x000fce0008000f00 */
.L_x_225:
[----:B-1----:R1:W2:Y:S02]  /*97a0*/  SYNCS.PHASECHK.TRANS64.TRYWAIT P0, [R0+URZ], R3 ;  /* 0x00000003000075a7 */ /* 0x0022a400080011ff */
[----:B--2---:R-:W-:Y:S05]  /*97b0*/  @!P0 NANOSLEEP.SYNCS 0x989680 ;  /* 0x009896800000895d */ /* 0x004fea0003900000 */
[----:B------:R-:W2:Y:S02]  /*97c0*/  @!P0 SYNCS.PHASECHK.TRANS64 P0, [R0+URZ], R3 ;  /* 0x00000003000085a7 */ /* 0x000ea400080010ff */
[----:B--2---:R-:W-:Y:S05]  /*97d0*/  @!P0 BRA `(.L_x_225) ;  /* 0xfffffffc00f08947 */ /* 0x004fea000383ffff */
[----:B------:R-:W-:Y:S05]  /*97e0*/  BRA `(.L_x_226) ;  /* 0xffffffa800087947 */ /* 0x000fea000383ffff */
.L_x_79:
[----:B------:R-:W-:-:S07]  /*97f0*/  MOV R0, UR5 ;  /* 0x0000000500007c02 */ /* 0x000fce0008000f00 */
.L_x_227:
[----:B-1----:R1:W2:Y:S02]  /*9800*/  SYNCS.PHASECHK.TRANS64.TRYWAIT P0, [R0+URZ], R3 ;  /* 0x00000003000075a7 */ /* 0x0022a400080011ff */
[----:B--2---:R-:W-:Y:S05]  /*9810*/  @!P0 NANOSLEEP.SYNCS 0x989680 ;  /* 0x009896800000895d */ /* 0x004fea0003900000 */
[----:B------:R-:W2:Y:S02]  /*9820*/  @!P0 SYNCS.PHASECHK.TRANS64 P0, [R0+URZ], R3 ;  /* 0x00000003000085a7 */ /* 0x000ea400080010ff */
[----:B--2---:R-:W-:Y:S05]  /*9830*/  @!P0 BRA `(.L_x_227) ;  /* 0xfffffffc00f08947 */ /* 0x004fea000383ffff */
[----:B------:R-:W-:Y:S05]  /*9840*/  BRA `(.L_x_228) ;  /* 0xffffffa800147947 */ /* 0x000fea000383ffff */
.L_x_80:
[----:B------:R-:W-:-:S07]  /*9850*/  MOV R0, UR5 ;  /* 0x0000000500007c02 */ /* 0x000fce0008000f00 */
.L_x_229:
[----:B-1----:R1:W2:Y:S02]  /*9860*/  SYNCS.PHASECHK.TRANS64.TRYWAIT P0, [R0+URZ], R3 ;  /* 0x00000003000075a7 */ /* 0x0022a400080011ff */
[----:B--2---:R-:W-:Y:S05]  /*9870*/  @!P0 NANOSLEEP.SYNCS 0x989680 ;  /* 0x009896800000895d */ /* 0x004fea0003900000 */
[----:B------:R-:W2:Y:S02]  /*9880*/  @!P0 SYNCS.PHASECHK.TRANS64 P0, [R0+URZ], R3 ;  /* 0x00000003000085a7 */ /* 0x000ea400080010ff */
[----:B--2---:R-:W-:Y:S05]  /*9890*/  @!P0 BRA `(.L_x_229) ;  /* 0xfffffffc00f08947 */ /* 0x004fea000383ffff */
[----:B------:R-:W-:Y:S05]  /*98a0*/  BRA `(.L_x_230) ;  /* 0xffffffa800207947 */ /* 0x000fea000383ffff */
.L_x_81:
[----:B------:R-:W-:-:S07]  /*98b0*/  MOV R0, UR5 ;  /* 0x0000000500007c02 */ /* 0x000fce0008000f00 */
.L_x_231:
[----:B-1----:R1:W2:Y:S02]  /*98c0*/  SYNCS.PHASECHK.TRANS64.TRYWAIT P0, [R0+URZ], R3 ;  /* 0x00000003000075a7 */ /* 0x0022a400080011ff */
[----:B--2---:R-:W-:Y:S05]  /*98d0*/  @!P0 NANOSLEEP.SYNCS 0x989680 ;  /* 0x009896800000895d */ /* 0x004fea0003900000 */
[----:B------:R-:W2:Y:S02]  /*98e0*/  @!P0 SYNCS.PHASECHK.TRANS64 P0, [R0+URZ], R3 ;  /* 0x00000003000085a7 */ /* 0x000ea400080010ff */
[----:B--2---:R-:W-:Y:S05]  /*98f0*/  @!P0 BRA `(.L_x_231) ;  /* 0xfffffffc00f08947 */ /* 0x004fea000383ffff */
[----:B------:R-:W-:Y:S05]  /*9900*/  BRA `(.L_x_232) ;  /* 0xffffffa8002c7947 */ /* 0x000fea000383ffff */
.L_x_82:
[----:B------:R-:W-:-:S07]  /*9910*/  MOV R0, UR5 ;  /* 0x0000000500007c02 */ /* 0x000fce0008000f00 */
.L_x_233:
[----:B-1----:R1:W2:Y:S02]  /*9920*/  SYNCS.PHASECHK.TRANS64.TRYWAIT P0, [R0+URZ], R3 ;  /* 0x00000003000075a7 */ /* 0x0022a400080011ff */
[----:B--2---:R-:W-:Y:S05]  /*9930*/  @!P0 NANOSLEEP.SYNCS 0x989680 ;  /* 0x009896800000895d */ /* 0x004fea0003900000 */
[----:B------:R-:W2:Y:S02]  /*9940*/  @!P0 SYNCS.PHASECHK.TRANS64 P0, [R0+URZ], R3 ;  /* 0x00000003000085a7 */ /* 0x000ea400080010ff */
[----:B--2---:R-:W-:Y:S05]  /*9950*/  @!P0 BRA `(.L_x_233) ;  /* 0xfffffffc00f08947 */ /* 0x004fea000383ffff */
[----:B------:R-:W-:Y:S05]  /*9960*/  BRA `(.L_x_234) ;  /* 0xffffffa800387947 */ /* 0x000fea000383ffff */
.L_x_83:
[----:B------:R-:W-:-:S07]  /*9970*/  MOV R0, UR5 ;  /* 0x0000000500007c02 */ /* 0x000fce0008000f00 */
.L_x_235:
[----:B-1----:R1:W2:Y:S02]  /*9980*/  SYNCS.PHASECHK.TRANS64.TRYWAIT P0, [R0+URZ], R3 ;  /* 0x00000003000075a7 */ /* 0x0022a400080011ff */
[----:B--2---:R-:W-:Y:S05]  /*9990*/  @!P0 NANOSLEEP.SYNCS 0x989680 ;  /* 0x009896800000895d */ /* 0x004fea0003900000 */
[----:B------:R-:W2:Y:S02]  /*99a0*/  @!P0 SYNCS.PHASECHK.TRANS64 P0, [R0+URZ], R3 ;  /* 0x00000003000085a7 */ /* 0x000ea400080010ff */
[----:B--2---:R-:W-:Y:S05]  /*99b0*/  @!P0 BRA `(.L_x_235) ;  /* 0xfffffffc00f08947 */ /* 0x004fea000383ffff */
[----:B------:R-:W-:Y:S05]  /*99c0*/  BRA `(.L_x_236) ;  /* 0xffffffa800447947 */ /* 0x000fea000383ffff */
.L_x_84:
[----:B------:R-:W-:-:S07]  /*99d0*/  MOV R0, UR5 ;  /* 0x0000000500007c02 */ /* 0x000fce0008000f00 */
.L_x_237:
[----:B-1----:R1:W2:Y:S02]  /*99e0*/  SYNCS.PHASECHK.TRANS64.TRYWAIT P0, [R0+URZ], R3 ;  /* 0x00000003000075a7 */ /* 0x0022a400080011ff */
[----:B--2---:R-:W-:Y:S05]  /*99f0*/  @!P0 NANOSLEEP.SYNCS 0x989680 ;  /* 0x009896800000895d */ /* 0x004fea0003900000 */
[----:B------:R-:W2:Y:S02]  /*9a00*/  @!P0 SYNCS.PHASECHK.TRANS64 P0, [R0+URZ], R3 ;  /* 0x00000003000085a7 */ /* 0x000ea400080010ff */
[----:B--2---:R-:W-:Y:S05]  /*9a10*/  @!P0 BRA `(.L_x_237) ;  /* 0xfffffffc00f08947 */ /* 0x004fea000383ffff */
[----:B------:R-:W-:Y:S05]  /*9a20*/  BRA `(.L_x_238) ;  /* 0xffffffa800507947 */ /* 0x000fea000383ffff */
.L_x_85:
[----:B------:R-:W-:-:S07]  /*9a30*/  MOV R0, UR5 ;  /* 0x0000000500007c02 */ /* 0x000fce0008000f00 */
.L_x_239:
[----:B-1----:R1:W2:Y:S02]  /*9a40*/  SYNCS.PHASECHK.TRANS64.TRYWAIT P0, [R0+URZ], R3 ;  /* 0x00000003000075a7 */ /* 0x0022a400080011ff */
[----:B--2---:R-:W-:Y:S05]  /*9a50*/  @!P0 NANOSLEEP.SYNCS 0x989680 ;  /* 0x009896800000895d */ /* 0x004fea0003900000 */
[----:B------:R-:W2:Y:S02]  /*9a60*/  @!P0 SYNCS.PHASECHK.TRANS64 P0, [R0+URZ], R3 ;  /* 0x00000003000085a7 */ /* 0x000ea400080010ff */
[----:B--2---:R-:W-:Y:S05]  /*9a70*/  @!P0 BRA `(.L_x_239) ;  /* 0xfffffffc00f08947 */ /* 0x004fea000383ffff */
[----:B------:R-:W-:Y:S05]  /*9a80*/  BRA `(.L_x_240) ;  /* 0xffffffa8005c7947 */ /* 0x000fea000383ffff */
.L_x_86:
[----:B------:R-:W-:-:S07]  /*9a90*/  MOV R0, UR5 ;  /* 0x0000000500007c02 */ /* 0x000fce0008000f00 */
.L_x_241:
[----:B-1----:R1:W2:Y:S02]  /*9aa0*/  SYNCS.PHASECHK.TRANS64.TRYWAIT P0, [R0+URZ], R3 ;  /* 0x00000003000075a7 */ /* 0x0022a400080011ff */
[----:B--2---:R-:W-:Y:S05]  /*9ab0*/  @!P0 NANOSLEEP.SYNCS 0x989680 ;  /* 0x009896800000895d */ /* 0x004fea0003900000 */
[----:B------:R-:W2:Y:S02]  /*9ac0*/  @!P0 SYNCS.PHASECHK.TRANS64 P0, [R0+URZ], R3 ;  /* 0x00000003000085a7 */ /* 0x000ea400080010ff */
[----:B--2---:R-:W-:Y:S05]  /*9ad0*/  @!P0 BRA `(.L_x_241) ;  /* 0xfffffffc00f08947 */ /* 0x004fea000383ffff */
[----:B------:R-:W-:Y:S05]  /*9ae0*/  BRA `(.L_x_242) ;  /* 0xffffffa800687947 */ /* 0x000fea000383ffff */
.L_x_87:
[----:B------:R-:W-:-:S07]  /*9af0*/  MOV R0, UR5 ;  /* 0x0000000500007c02 */ /* 0x000fce0008000f00 */
.L_x_243:
[----:B-1----:R1:W2:Y:S02]  /*9b00*/  SYNCS.PHASECHK.TRANS64.TRYWAIT P0, [R0+URZ], R3 ;  /* 0x00000003000075a7 */ /* 0x0022a400080011ff */
[----:B--2---:R-:W-:Y:S05]  /*9b10*/  @!P0 NANOSLEEP.SYNCS 0x989680 ;  /* 0x009896800000895d */ /* 0x004fea0003900000 */
[----:B------:R-:W2:Y:S02]  /*9b20*/  @!P0 SYNCS.PHASECHK.TRANS64 P0, [R0+URZ], R3 ;  /* 0x00000003000085a7 */ /* 0x000ea400080010ff */
[----:B--2---:R-:W-:Y:S05]  /*9b30*/  @!P0 BRA `(.L_x_243) ;  /* 0xfffffffc00f08947 */ /* 0x004fea000383ffff */
[----:B------:R-:W-:Y:S05]  /*9b40*/  BRA `(.L_x_244) ;  /* 0xffffffa800747947 */ /* 0x000fea000383ffff */
.L_x_88:
[----:B------:R-:W-:-:S07]  /*9b50*/  MOV R0, UR5 ;  /* 0x0000000500007c02 */ /* 0x000fce0008000f00 */
.L_x_245:
[----:B-1----:R1:W2:Y:S02]  /*9b60*/  SYNCS.PHASECHK.TRANS64.TRYWAIT P0, [R0+URZ], R3 ;  /* 0x00000003000075a7 */ /* 0x0022a400080011ff */
[----:B--2---:R-:W-:Y:S05]  /*9b70*/  @!P0 NANOSLEEP.SYNCS 0x989680 ;  /* 0x009896800000895d */ /* 0x004fea0003900000 */
[----:B------:R-:W2:Y:S02]  /*9b80*/  @!P0 SYNCS.PHASECHK.TRANS64 P0, [R0+URZ], R3 ;  /* 0x00000003000085a7 */ /* 0x000ea400080010ff */
[----:B--2---:R-:W-:Y:S05]  /*9b90*/  @!P0 BRA `(.L_x_245) ;  /* 0xfffffffc00f08947 */ /* 0x004fea000383ffff */
[----:B------:R-:W-:Y:S05]  /*9ba0*/  BRA `(.L_x_246) ;  /* 0xffffffa800807947 */ /* 0x000fea000383ffff */
.L_x_89:
[----:B------:R-:W-:-:S07]  /*9bb0*/  MOV R0, UR5 ;  /* 0x0000000500007c02 */ /* 0x000fce0008000f00 */
.L_x_247:
[----:B-1----:R1:W2:Y:S02]  /*9bc0*/  SYNCS.PHASECHK.TRANS64.TRYWAIT P0, [R0+URZ], R3 ;  /* 0x00000003000075a7 */ /* 0x0022a400080011ff */
[----:B--2---:R-:W-:Y:S05]  /*9bd0*/  @!P0 NANOSLEEP.SYNCS 0x989680 ;  /* 0x009896800000895d */ /* 0x004fea0003900000 */
[----:B------:R-:W2:Y:S02]  /*9be0*/  @!P0 SYNCS.PHASECHK.TRANS64 P0, [R0+URZ], R3 ;  /* 0x00000003000085a7 */ /* 0x000ea400080010ff */
[----:B--2---:R-:W-:Y:S05]  /*9bf0*/  @!P0 BRA `(.L_x_247) ;  /* 0xfffffffc00f08947 */ /* 0x004fea000383ffff */
[----:B------:R-:W-:Y:S05]  /*9c00*/  BRA `(.L_x_248) ;  /* 0xffffffa8008c7947 */ /* 0x000fea000383ffff */
.L_x_90:
[----:B------:R-:W-:-:S07]  /*9c10*/  MOV R0, UR5 ;  /* 0x0000000500007c02 */ /* 0x000fce0008000f00 */
.L_x_249:
[----:B-1----:R1:W2:Y:S02]  /*9c20*/  SYNCS.PHASECHK.TRANS64.TRYWAIT P0, [R0+URZ], R3 ;  /* 0x00000003000075a7 */ /* 0x0022a400080011ff */
[----:B--2---:R-:W-:Y:S05]  /*9c30*/  @!P0 NANOSLEEP.SYNCS 0x989680 ;  /* 0x009896800000895d */ /* 0x004fea0003900000 */
[----:B------:R-:W2:Y:S02]  /*9c40*/  @!P0 SYNCS.PHASECHK.TRANS64 P0, [R0+URZ], R3 ;  /* 0x00000003000085a7 */ /* 0x000ea400080010ff */
[----:B--2---:R-:W-:Y:S05]  /*9c50*/  @!P0 BRA `(.L_x_249) ;  /* 0xfffffffc00f08947 */ /* 0x004fea000383ffff */
[----:B------:R-:W-:Y:S05]  /*9c60*/  BRA `(.L_x_250) ;  /* 0xffffffa800987947 */ /* 0x000fea000383ffff */
.L_x_91:
[----:B------:R-:W-:-:S07]  /*9c70*/  MOV R0, UR5 ;  /* 0x0000000500007c02 */ /* 0x000fce0008000f00 */
.L_x_251:
[----:B-1----:R1:W2:Y:S02]  /*9c80*/  SYNCS.PHASECHK.TRANS64.TRYWAIT P0, [R0+URZ], R3 ;  /* 0x00000003000075a7 */ /* 0x0022a400080011ff */
[----:B--2---:R-:W-:Y:S05]  /*9c90*/  @!P0 NANOSLEEP.SYNCS 0x989680 ;  /* 0x009896800000895d */ /* 0x004fea0003900000 */
[----:B------:R-:W2:Y:S02]  /*9ca0*/  @!P0 SYNCS.PHASECHK.TRANS64 P0, [R0+URZ], R3 ;  /* 0x00000003000085a7 */ /* 0x000ea400080010ff */
[----:B--2---:R-:W-:Y:S05]  /*9cb0*/  @!P0 BRA `(.L_x_251) ;  /* 0xfffffffc00f08947 */ /* 0x004fea000383ffff */
[----:B------:R-:W-:Y:S05]  /*9cc0*/  BRA `(.L_x_252) ;  /* 0xffffffa800a47947 */ /* 0x000fea000383ffff */
.L_x_92:
[----:B------:R-:W-:-:S07]  /*9cd0*/  MOV R0, UR5 ;  /* 0x0000000500007c02 */ /* 0x000fce0008000f00 */
.L_x_253:
[----:B-1----:R1:W2:Y:S02]  /*9ce0*/  SYNCS.PHASECHK.TRANS64.TRYWAIT P0, [R0+URZ], R3 ;  /* 0x00000003000075a7 */ /* 0x0022a400080011ff */
[----:B--2---:R-:W-:Y:S05]  /*9cf0*/  @!P0 NANOSLEEP.SYNCS 0x989680 ;  /* 0x009896800000895d */ /* 0x004fea0003900000 */
[----:B------:R-:W2:Y:S02]  /*9d00*/  @!P0 SYNCS.PHASECHK.TRANS64 P0, [R0+URZ], R3 ;  /* 0x00000003000085a7 */ /* 0x000ea400080010ff */
[----:B--2---:R-:W-:Y:S05]  /*9d10*/  @!P0 BRA `(.L_x_253) ;  /* 0xfffffffc00f08947 */ /* 0x004fea000383ffff */
[----:B------:R-:W-:Y:S05]  /*9d20*/  BRA `(.L_x_254) ;  /* 0xffffffa800b07947 */ /* 0x000fea000383ffff */
.L_x_93:
[----:B------:R-:W-:-:S07]  /*9d30*/  MOV R0, UR5 ;  /* 0x0000000500007c02 */ /* 0x000fce0008000f00 */
.L_x_255:
[----:B-1----:R1:W2:Y:S02]  /*9d40*/  SYNCS.PHASECHK.TRANS64.TRYWAIT P0, [R0+URZ], R3 ;  /* 0x00000003000075a7 */ /* 0x0022a400080011ff */
[----:B--2---:R-:W-:Y:S05]  /*9d50*/  @!P0 NANOSLEEP.SYNCS 0x989680 ;  /* 0x009896800000895d */ /* 0x004fea0003900000 */
[----:B------:R-:W2:Y:S02]  /*9d60*/  @!P0 SYNCS.PHASECHK.TRANS64 P0, [R0+URZ], R3 ;  /* 0x00000003000085a7 */ /* 0x000ea400080010ff */
[----:B--2---:R-:W-:Y:S05]  /*9d70*/  @!P0 BRA `(.L_x_255) ;  /* 0xfffffffc00f08947 */ /* 0x004fea000383ffff */
[----:B------:R-:W-:Y:S05]  /*9d80*/  BRA `(.L_x_256) ;  /* 0xffffffa800bc7947 */ /* 0x000fea000383ffff */
.L_x_94:
[----:B------:R-:W-:-:S07]  /*9d90*/  MOV R0, UR5 ;  /* 0x0000000500007c02 */ /* 0x000fce0008000f00 */
.L_x_257:
[----:B-1----:R1:W2:Y:S02]  /*9da0*/  SYNCS.PHASECHK.TRANS64.TRYWAIT P0, [R0+URZ], R3 ;  /* 0x00000003000075a7 */ /* 0x0022a400080011ff */
[----:B--2---:R-:W-:Y:S05]  /*9db0*/  @!P0 NANOSLEEP.SYNCS 0x989680 ;  /* 0x009896800000895d */ /* 0x004fea0003900000 */
[----:B------:R-:W2:Y:S02]  /*9dc0*/  @!P0 SYNCS.PHASECHK.TRANS64 P0, [R0+URZ], R3 ;  /* 0x00000003000085a7 */ /* 0x000ea400080010ff */
[----:B--2---:R-:W-:Y:S05]  /*9dd0*/  @!P0 BRA `(.L_x_257) ;  /* 0xfffffffc00f08947 */ /* 0x004fea000383ffff */
[----:B------:R-:W-:Y:S05]  /*9de0*/  BRA `(.L_x_258) ;  /* 0xffffffa800c87947 */ /* 0x000fea000383ffff */
.L_x_95:
[----:B------:R-:W-:-:S07]  /*9df0*/  MOV R0, UR5 ;  /* 0x0000000500007c02 */ /* 0x000fce0008000f00 */
.L_x_259:
[----:B-1----:R1:W2:Y:S02]  /*9e00*/  SYNCS.PHASECHK.TRANS64.TRYWAIT P0, [R0+URZ], R3 ;  /* 0x00000003000075a7 */ /* 0x0022a400080011ff */
[----:B--2---:R-:W-:Y:S05]  /*9e10*/  @!P0 NANOSLEEP.SYNCS 0x989680 ;  /* 0x009896800000895d */ /* 0x004fea0003900000 */
[----:B------:R-:W2:Y:S02]  /*9e20*/  @!P0 SYNCS.PHASECHK.TRANS64 P0, [R0+URZ], R3 ;  /* 0x00000003000085a7 */ /* 0x000ea400080010ff */
[----:B--2---:R-:W-:Y:S05]  /*9e30*/  @!P0 BRA `(.L_x_259) ;  /* 0xfffffffc00f08947 */ /* 0x004fea000383ffff */
[----:B------:R-:W-:Y:S05]  /*9e40*/  BRA `(.L_x_260) ;  /* 0xffffffa800d47947 */ /* 0x000fea000383ffff */
.L_x_96:
[----:B------:R-:W-:-:S07]  /*9e50*/  MOV R0, UR5 ;  /* 0x0000000500007c02 */ /* 0x000fce0008000f00 */
.L_x_261:
[----:B-1----:R1:W2:Y:S02]  /*9e60*/  SYNCS.PHASECHK.TRANS64.TRYWAIT P0, [R0+URZ], R3 ;  /* 0x00000003000075a7 */ /* 0x0022a400080011ff */
[----:B--2---:R-:W-:Y:S05]  /*9e70*/  @!P0 NANOSLEEP.SYNCS 0x989680 ;  /* 0x009896800000895d */ /* 0x004fea0003900000 */
[----:B------:R-:W2:Y:S02]  /*9e80*/  @!P0 SYNCS.PHASECHK.TRANS64 P0, [R0+URZ], R3 ;  /* 0x00000003000085a7 */ /* 0x000ea400080010ff */
[----:B--2---:R-:W-:Y:S05]  /*9e90*/  @!P0 BRA `(.L_x_261) ;  /* 0xfffffffc00f08947 */ /* 0x004fea000383ffff */
[----:B------:R-:W-:Y:S05]  /*9ea0*/  BRA `(.L_x_262) ;  /* 0xffffffa800e07947 */ /* 0x000fea000383ffff */
.L_x_99:
[----:B--2---:R2:W3:Y:S02]  /*9eb0*/  SYNCS.PHASECHK.TRANS64.TRYWAIT P0, [R2+URZ+0x3e0], R4 ;  /* 0x0003e004020075a7 */ /* 0x0044e400080011ff */
[----:B---3--:R-:W-:Y:S05]  /*9ec0*/  @!P0 NANOSLEEP.SYNCS 0x989680 ;  /* 0x009896800000895d */ /* 0x008fea0003900000 */
[----:B------:R-:W3:Y:S02]  /*9ed0*/  @!P0 SYNCS.PHASECHK.TRANS64 P0, [R2+URZ+0x3e0], R4 ;  /* 0x0003e004020085a7 */ /* 0x000ee400080010ff */
[----:B---3--:R-:W-:Y:S05]  /*9ee0*/  @!P0 BRA `(.L_x_99) ;  /* 0xfffffffc00f08947 */ /* 0x008fea000383ffff */
[----:B------:R-:W-:Y:S05]  /*9ef0*/  BRA `(.L_x_263) ;  /* 0xffffffac003c7947 */ /* 0x000fea000383ffff */
.L_x_100:
[----:B------:R-:W-:-:S07]  /*9f00*/  MOV R2, UR4 ;  /* 0x0000000400027c02 */ /* 0x000fce0008000f00 */
.L_x_264:
[----:B--2---:R2:W3:Y:S02]  /*9f10*/  SYNCS.PHASECHK.TRANS64.TRYWAIT P0, [R2+URZ+0x390], R5 ;  /* 0x00039005020075a7 */ /* 0x0044e400080011ff */
[----:B---3--:R-:W-:Y:S05]  /*9f20*/  @!P0 NANOSLEEP.SYNCS 0x989680 ;  /* 0x009896800000895d */ /* 0x008fea0003900000 */
[----:B------:R-:W3:Y:S02]  /*9f30*/  @!P0 SYNCS.PHASECHK.TRANS64 P0, [R2+URZ+0x390], R5 ;  /* 0x00039005020085a7 */ /* 0x000ee400080010ff */
[----:B---3--:R-:W-:Y:S05]  /*9f40*/  @!P0 BRA `(.L_x_264) ;  /* 0xfffffffc00f08947 */ /* 0x008fea000383ffff */
[----:B------:R-:W-:Y:S05]  /*9f50*/  BRA `(.L_x_265) ;  /* 0xffffffac004c7947 */ /* 0x000fea000383ffff */
.L_x_101:
[----:B--2---:R2:W3:Y:S02]  /*9f60*/  SYNCS.PHASECHK.TRANS64.TRYWAIT P1, [R2+URZ+0x380], R4 ;  /* 0x00038004020075a7 */ /* 0x0044e400080211ff */
[----:B---3--:R-:W-:Y:S05]  /*9f70*/  @!P1 NANOSLEEP.SYNCS 0x989680 ;  /* 0x009896800000995d */ /* 0x008fea0003900000 */
[----:B------:R-:W3:Y:S02]  /*9f80*/  @!P1 SYNCS.PHASECHK.TRANS64 P1, [R2+URZ+0x380], R4 ;  /* 0x00038004020095a7 */ /* 0x000ee400080210ff */
[----:B---3--:R-:W-:Y:S05]  /*9f90*/  @!P1 BRA `(.L_x_101) ;  /* 0xfffffffc00f09947 */ /* 0x008fea000383ffff */
[----:B------:R-:W-:Y:S05]  /*9fa0*/  BRA `(.L_x_266) ;  /* 0xffffffac007c7947 */ /* 0x000fea000383ffff */
.L_x_104:
[----:B------:R-:W-:-:S07]  /*9fb0*/  MOV R0, UR4 ;  /* 0x0000000400007c02 */ /* 0x000fce0008000f00 */
.L_x_267:
[----:B--2---:R2:W3:Y:S02]  /*9fc0*/  SYNCS.PHASECHK.TRANS64.TRYWAIT P0, [R0+URZ+0x390], R2 ;  /* 0x00039002000075a7 */ /* 0x0044e400080011ff */
[----:B---3--:R-:W-:Y:S05]  /*9fd0*/  @!P0 NANOSLEEP.SYNCS 0x989680 ;  /* 0x009896800000895d */ /* 0x008fea0003900000 */
[----:B------:R-:W3:Y:S02]  /*9fe0*/  @!P0 SYNCS.PHASECHK.TRANS64 P0, [R0+URZ+0x390], R2 ;  /* 0x00039002000085a7 */ /* 0x000ee400080010ff */
[----:B---3--:R-:W-:Y:S05]  /*9ff0*/  @!P0 BRA `(.L_x_267) ;  /* 0xfffffffc00f08947 */ /* 0x008fea000383ffff */
[----:B------:R-:W-:Y:S05]  /*a000*/  BRA `(.L_x_103) ;  /* 0xffffffac00d07947 */ /* 0x000fea000383ffff */
.L_x_111:
[----:B-1----:R1:W2:Y:S02]  /*a010*/  SYNCS.PHASECHK.TRANS64.TRYWAIT P1, [R0+URZ+0x380], R2 ;  /* 0x00038002000075a7 */ /* 0x0022a400080211ff */
[----:B--2---:R-:W-:Y:S05]  /*a020*/  @!P1 NANOSLEEP.SYNCS 0x989680 ;  /* 0x009896800000995d */ /* 0x004fea0003900000 */
[----:B------:R-:W2:Y:S02]  /*a030*/  @!P1 SYNCS.PHASECHK.TRANS64 P1, [R0+URZ+0x380], R2 ;  /* 0x00038002000095a7 */ /* 0x000ea400080210ff */
[----:B--2---:R-:W-:Y:S05]  /*a040*/  @!P1 BRA `(.L_x_111) ;  /* 0xfffffffc00f09947 */ /* 0x004fea000383ffff */
[----:B------:R-:W-:Y:S05]  /*a050*/  BRA `(.L_x_268) ;  /* 0xffffffb4002c7947 */ /* 0x000fea000383ffff */
.L_x_112:
[----:B------:R-:W-:-:S07]  /*a060*/  MOV R2, UR19 ;  /* 0x0000001300027c02 */ /* 0x000fce0008000f00 */
.L_x_269:
[----:B-1----:R1:W2:Y:S02]  /*a070*/  SYNCS.PHASECHK.TRANS64.TRYWAIT P0, [R2+URZ+0x3c0], R0 ;  /* 0x0003c000020075a7 */ /* 0x0022a400080011ff */
[----:B--2---:R-:W-:Y:S05]  /*a080*/  @!P0 NANOSLEEP.SYNCS 0x989680 ;  /* 0x009896800000895d */ /* 0x004fea0003900000 */
[----:B------:R-:W2:Y:S02]  /*a090*/  @!P0 SYNCS.PHASECHK.TRANS64 P0, [R2+URZ+0x3c0], R0 ;  /* 0x0003c000020085a7 */ /* 0x000ea400080010ff */
[----:B--2---:R-:W-:Y:S05]  /*a0a0*/  @!P0 BRA `(.L_x_269) ;  /* 0xfffffffc00f08947 */ /* 0x004fea000383ffff */
[----:B------:R-:W-:Y:S05]  /*a0b0*/  BRA `(.L_x_270) ;  /* 0xffffffb400607947 */ /* 0x000fea000383ffff */
.L_x_115:
[----:B------:R-:W-:Y:S07]  /*a0c0*/  MOV R0, UR6 ;  /* 0x0000000600007c02 */ /* 0x000fee0008000f00 */
.L_x_271:
[----:B-1----:R1:W2:Y:S02]  /*a0d0*/  SYNCS.PHASECHK.TRANS64.TRYWAIT P0, [R0+URZ], R2 ;  /* 0x00000002000075a7 */ /* 0x0022a400080011ff */
[----:B--2---:R-:W-:Y:S05]  /*a0e0*/  @!P0 NANOSLEEP.SYNCS 0x989680 ;  /* 0x009896800000895d */ /* 0x004fea0003900000 */
[----:B------:R-:W2:Y:S02]  /*a0f0*/  @!P0 SYNCS.PHASECHK.TRANS64 P0, [R0+URZ], R2 ;  /* 0x00000002000085a7 */ /* 0x000ea400080010ff */
[----:B--2---:R-:W-:Y:S05]  /*a100*/  @!P0 BRA `(.L_x_271) ;  /* 0xfffffffc00f08947 */ /* 0x004fea000383ffff */
[----:B------:R-:W-:Y:S05]  /*a110*/  BRA `(.L_x_114) ;  /* 0xffffffb400987947 */ /* 0x000fea000383ffff */
.L_x_118:
[----:B------:R-:W-:-:S07]  /*a120*/  MOV R0, UR4 ;  /* 0x0000000400007c02 */ /* 0x000fce0008000f00 */
.L_x_272:
[----:B--2---:R2:W4:Y:S02]  /*a130*/  SYNCS.PHASECHK.TRANS64.TRYWAIT P0, [R0+URZ], R2 ;  /* 0x00000002000075a7 */ /* 0x00452400080011ff */
[----:B----4-:R-:W-:Y:S05]  /*a140*/  @!P0 NANOSLEEP.SYNCS 0x989680 ;  /* 0x009896800000895d */ /* 0x010fea0003900000 */
[----:B------:R-:W4:Y:S02]  /*a150*/  @!P0 SYNCS.PHASECHK.TRANS64 P0, [R0+URZ], R2 ;  /* 0x00000002000085a7 */ /* 0x000f2400080010ff */
[----:B----4-:R-:W-:Y:S05]  /*a160*/  @!P0 BRA `(.L_x_272) ;  /* 0xfffffffc00f08947 */ /* 0x010fea000383ffff */
[----:B------:R-:W-:Y:S05]  /*a170*/  BRA `(.L_x_273) ;  /* 0xffffffb800387947 */ /* 0x000fea000383ffff */
.L_x_119:
[----:B------:R-:W-:-:S07]  /*a180*/  MOV R0, UR5 ;  /* 0x0000000500007c02 */ /* 0x000fce0008000f00 */
.L_x_274:
[----:B-1----:R1:W2:Y:S02]  /*a190*/  SYNCS.PHASECHK.TRANS64.TRYWAIT P0, [R0+URZ], R3 ;  /* 0x00000003000075a7 */ /* 0x0022a400080011ff */
[----:B--2---:R-:W-:Y:S05]  /*a1a0*/  @!P0 NANOSLEEP.SYNCS 0x989680 ;  /* 0x009896800000895d */ /* 0x004fea0003900000 */
[----:B------:R-:W2:Y:S02]  /*a1b0*/  @!P0 SYNCS.PHASECHK.TRANS64 P0, [R0+URZ], R3 ;  /* 0x00000003000085a7 */ /* 0x000ea400080010ff */
[----:B--2---:R-:W-:Y:S05]  /*a1c0*/  @!P0 BRA `(.L_x_274) ;  /* 0xfffffffc00f08947 */ /* 0x004fea000383ffff */
[----:B------:R-:W-:Y:S05]  /*a1d0*/  BRA `(.L_x_275) ;  /* 0xffffffb800447947 */ /* 0x000fea000383ffff */
.L_x_120:
[----:B------:R-:W-:-:S07]  /*a1e0*/  MOV R0, UR5 ;  /* 0x0000000500007c02 */ /* 0x000fce0008000f00 */
.L_x_276:
[----:B-1----:R1:W2:Y:S02]  /*a1f0*/  SYNCS.PHASECHK.TRANS64.TRYWAIT P0, [R0+URZ], R3 ;  /* 0x00000003000075a7 */ /* 0x0022a400080011ff */
[----:B--2---:R-:W-:Y:S05]  /*a200*/  @!P0 NANOSLEEP.SYNCS 0x989680 ;  /* 0x009896800000895d */ /* 0x004fea0003900000 */
[----:B------:R-:W2:Y:S02]  /*a210*/  @!P0 SYNCS.PHASECHK.TRANS64 P0, [R0+URZ], R3 ;  /* 0x00000003000085a7 */ /* 0x000ea400080010ff */
[----:B--2---:R-:W-:Y:S05]  /*a220*/  @!P0 BRA `(.L_x_276) ;  /* 0xfffffffc00f08947 */ /* 0x004fea000383ffff */
[----:B------:R-:W-:Y:S05]  /*a230*/  BRA `(.L_x_277) ;  /* 0xffffffb800507947 */ /* 0x000fea000383ffff */
.L_x_121:
[----:B-1----:R-:W-:-:S07]  /*a240*/  MOV R0, UR4 ;  /* 0x0000000400007c02 */ /* 0x002fce0008000f00 */
.L_x_278:
[----:B-1----:R1:W2:Y:S02]  /*a250*/  SYNCS.PHASECHK.TRANS64.TRYWAIT P0, [R0+URZ], R2 ;  /* 0x00000002000075a7 */ /* 0x0022a400080011ff */
[----:B--2---:R-:W-:Y:S05]  /*a260*/  @!P0 NANOSLEEP.SYNCS 0x989680 ;  /* 0x009896800000895d */ /* 0x004fea0003900000 */
[----:B------:R-:W2:Y:S02]  /*a270*/  @!P0 SYNCS.PHASECHK.TRANS64 P0, [R0+URZ], R2 ;  /* 0x00000002000085a7 */ /* 0x000ea400080010ff */
[----:B--2---:R-:W-:Y:S05]  /*a280*/  @!P0 BRA `(.L_x_278) ;  /* 0xfffffffc00f08947 */ /* 0x004fea000383ffff */
[----:B------:R-:W-:Y:S05]  /*a290*/  BRA `(.L_x_279) ;  /* 0xffffffb8005c7947 */ /* 0x000fea000383ffff */
.L_x_126:
[----:B--2---:R2:W3:Y:S02]  /*a2a0*/  SYNCS.PHASECHK.TRANS64.TRYWAIT P0, [R8+URZ+0x380], R0 ;  /* 0x00038000080075a7 */ /* 0x0044e400080011ff */
[----:B---3--:R-:W-:Y:S05]  /*a2b0*/  @!P0 NANOSLEEP.SYNCS 0x989680 ;  /* 0x009896800000895d */ /* 0x008fea0003900000 */
[----:B------:R-:W3:Y:S02]  /*a2c0*/  @!P0 SYNCS.PHASECHK.TRANS64 P0, [R8+URZ+0x380], R0 ;  /* 0x00038000080085a7 */ /* 0x000ee400080010ff */
[----:B---3--:R-:W-:Y:S05]  /*a2d0*/  @!P0 BRA `(.L_x_126) ;  /* 0xfffffffc00f08947 */ /* 0x008fea000383ffff */
[----:B------:R-:W-:Y:S05]  /*a2e0*/  BRA `(.L_x_280) ;  /* 0xffffffbc00847947 */ /* 0x000fea000383ffff */
.L_x_129:
[----:B--2---:R-:W-:Y:S07]  /*a2f0*/  MOV R0, UR17 ;  /* 0x0000001100007c02 */ /* 0x004fee0008000f00 */
.L_x_281:
[----:B--2---:R2:W3:Y:S02]  /*a300*/  SYNCS.PHASECHK.TRANS64.TRYWAIT P1, [R0+URZ+0x378], R4 ;  /* 0x00037804000075a7 */ /* 0x0044e400080211ff */
[----:B---3--:R-:W-:Y:S05]  /*a310*/  @!P1 NANOSLEEP.SYNCS 0x989680 ;  /* 0x009896800000995d */ /* 0x008fea0003900000 */
[----:B------:R-:W3:Y:S02]  /*a320*/  @!P1 SYNCS.PHASECHK.TRANS64 P1, [R0+URZ+0x378], R4 ;  /* 0x00037804000095a7 */ /* 0x000ee400080210ff */
[----:B---3--:R-:W-:Y:S05]  /*a330*/  @!P1 BRA `(.L_x_281) ;  /* 0xfffffffc00f09947 */ /* 0x008fea000383ffff */
[----:B------:R-:W-:Y:S05]  /*a340*/  BRA `(.L_x_128) ;  /* 0xffffffc000f87947 */ /* 0x000fea000383ffff */
.L_x_132:
[----:B--2---:R-:W-:Y:S07]  /*a350*/  MOV R0, UR17 ;  /* 0x0000001100007c02 */ /* 0x004fee0008000f00 */
.L_x_282:
[----:B--2---:R2:W3:Y:S02]  /*a360*/  SYNCS.PHASECHK.TRANS64.TRYWAIT P0, [R0+URZ+0x368], R2 ;  /* 0x00036802000075a7 */ /* 0x0044e400080011ff */
[----:B---3--:R-:W-:Y:S05]  /*a370*/  @!P0 NANOSLEEP.SYNCS 0x989680 ;  /* 0x009896800000895d */ /* 0x008fea0003900000 */
[----:B------:R-:W3:Y:S02]  /*a380*/  @!P0 SYNCS.PHASECHK.TRANS64 P0, [R0+URZ+0x368], R2 ;  /* 0x00036802000085a7 */ /* 0x000ee400080010ff */
[----:B---3--:R-:W-:Y:S05]  /*a390*/  @!P0 BRA `(.L_x_282) ;  /* 0xfffffffc00f08947 */ /* 0x008fea000383ffff */
[----:B------:R-:W-:Y:S05]  /*a3a0*/  BRA `(.L_x_283) ;  /* 0xffffffc4004c7947 */ /* 0x000fea000383ffff */
.L_x_135:
[----:B---3--:R3:W1:Y:S02]  /*a3b0*/  SYNCS.PHASECHK.TRANS64.TRYWAIT P0, [R3+URZ+0x380], R0 ;  /* 0x00038000030075a7 */ /* 0x00866400080011ff */
[----:B-1----:R-:W-:Y:S05]  /*a3c0*/  @!P0 NANOSLEEP.SYNCS 0x989680 ;  /* 0x009896800000895d */ /* 0x002fea0003900000 */
[----:B------:R-:W1:Y:S02]  /*a3d0*/  @!P0 SYNCS.PHASECHK.TRANS64 P0, [R3+URZ+0x380], R0 ;  /* 0x00038000030085a7 */ /* 0x000e6400080010ff */
[----:B-1----:R-:W-:Y:S05]  /*a3e0*/  @!P0 BRA `(.L_x_135) ;  /* 0xfffffffc00f08947 */ /* 0x002fea000383ffff */
[----:B------:R-:W-:Y:S05]  /*a3f0*/  BRA `(.L_x_284) ;  /* 0xffffffc800987947 */ /* 0x000fea000383ffff */
.L_x_146:
[----:B-1----:R-:W-:Y:S04]  /*a400*/  MOV R0, UR44 ;  /* 0x0000002c00007c02 */ /* 0x002fe80008000f00 */
[----:B------:R1:W2:Y:S03]  /*a410*/  SYNCS.PHASECHK.TRANS64.TRYWAIT P1, [R0+URZ+0x360], R4 ;  /* 0x00036004000075a7 */ /* 0x0002a600080211ff */
[----:B--2---:R-:W-:Y:S05]  /*a420*/  @!P1 NANOSLEEP.SYNCS 0x989680 ;  /* 0x009896800000995d */ /* 0x004fea0003900000 */
[----:B------:R-:W2:Y:S02]  /*a430*/  @!P1 SYNCS.PHASECHK.TRANS64 P1, [R0+URZ+0x360], R4 ;  /* 0x00036004000095a7 */ /* 0x000ea400080210ff */
[----:B--2---:R-:W-:Y:S05]  /*a440*/  @!P1 BRA `(.L_x_146) ;  /* 0xfffffffc00ec9947 */ /* 0x004fea000383ffff */
[----:B------:R-:W-:Y:S05]  /*a450*/  BRA `(.L_x_145) ;  /* 0xffffffd400e87947 */ /* 0x000fea000383ffff */
.L_x_148:
[----:B------:R1:W1:Y:S02]  /*a460*/  SYNCS.PHASECHK.TRANS64.TRYWAIT P1, [R22+URZ+0x3a0], R3 ;  /* 0x0003a003160075a7 */ /* 0x00026400080211ff */
[----:B-1----:R-:W-:Y:S05]  /*a470*/  @!P1 NANOSLEEP.SYNCS 0x989680 ;  /* 0x009896800000995d */ /* 0x002fea0003900000 */
[----:B------:R-:W1:Y:S02]  /*a480*/  @!P1 SYNCS.PHASECHK.TRANS64 P1, [R22+URZ+0x3a0], R3 ;  /* 0x0003a003160095a7 */ /* 0x000e6400080210ff */
[----:B-1----:R-:W-:Y:S05]  /*a490*/  @!P1 BRA `(.L_x_148) ;  /* 0xfffffffc00f09947 */ /* 0x002fea000383ffff */
[----:B------:R-:W-:Y:S05]  /*a4a0*/  BRA `(.L_x_147) ;  /* 0xffffffd800247947 */ /* 0x000fea000383ffff */
        .weak           $__internal_0_$__cuda_sm10x_tcgen05_guardrail_trap_col_being_dealloced_not_returned_by_alloc
        .type           $__internal_0_$__cuda_sm10x_tcgen05_guardrail_trap_col_being_dealloced_not_returned_by_alloc,@function
        .size           $__internal_0_$__cuda_sm10x_tcgen05_guardrail_trap_col_being_dealloced_not_returned_by_alloc,($__internal_1_$__cuda_sm10x_tcgen05_guardrail_trap_phase_invalid_during_alloc - $__internal_0_$__cuda_sm10x_tcgen05_guardrail_trap_col_being_dealloced_not_returned_by_alloc)
$__internal_0_$__cuda_sm10x_tcgen05_guardrail_trap_col_being_dealloced_not_returned_by_alloc:
[----:B------:R-:W-:Y:S05]  /*a4b0*/  BPT.TRAP 0x1 ;  /* 0x000000040000795c */ /* 0x000fea0000300000 */
[----:B------:R-:W-:-:S04]  /*a4c0*/  HFMA2 R3, -RZ, RZ, 0, 0 ;  /* 0x00000000ff037431 */ /* 0x000fc800000001ff */
[----:B------:R-:W-:Y:S05]  /*a4d0*/  RET.REL.NODEC R2 `(_ZN7cutlass13device_kernelINS_4gemm6kernel13GemmUniversalIN4cute5tupleIJiiiiEEENS1_10collective13CollectiveMmaINS1_35MainloopSm100TmaUmmaWarpSpecializedILi54ELi2ELi4ENS5_IJNS4_1CILi2EEENSA_ILi1EEESC_EEEEENS5_IJNSA_ILi64EEESF_NSA_ILi32EEEEEENS_12float_e4m3_tENS5_IJlSC_lEEESI_SJ_NS4_8TiledMMAINS4_8MMA_AtomIJNS4_10MMA_TraitsINS4_19SM100_MMA_F8F6F4_SSEJSI_SI_fSF_SF_NS4_17integral_constantINS4_4UMMA5MajorELSQ_0EEESR_NSO_INSP_7ScaleInELSS_0EEEST_EEEEEENS4_6LayoutINS5_IJSC_SC_SC_EEENS5_IJNSA_ILi0EEESY_SY_EEEEENS5_IJNS4_10UnderscoreES11_S11_EEEEENS4_13SM90_TMA_LOADENS4_14ComposedLayoutINS4_7SwizzleILi1ELi4ELi3EEENS4_18smem_ptr_flag_bitsILi8EEENSW_INS5_IJNSA_ILi8EEESG_EEENS5_IJSG_SC_EEEEEEEvNS4_8identityENS4_23SM90_TMA_LOAD_MULTICASTES1E_vS1F_EENS_8epilogue10collective18CollectiveEpilogueINS1I_23Sm100TmaWarpSpecializedILi1ELi1ELi32ELb0ELb0EEEJSH_NS5_IJNSW_ISF_SC_EES1N_EEESI_SJ_SI_SJ_NS1I_6fusion15FusionCallbacksIS1M_NS1P_17LinearCombinationISI_fSI_fLNS_15FloatRoundStyleE2EEESH_S1O_JEEENS4_5SM1004TMEM4LOAD26SM100_TMEM_LOAD_16dp32b32xES14_NS15_INS16_ILi2ELi4ELi3EEES19_NSW_INS5_IJS1A_SF_EEENS5_IJSF_SC_EEEEEEENS4_39AutoVectorizingCopyWithAssumedAlignmentILi128EEENS4_14SM90_TMA_STOREES23_S25_S25_EEEvvEEEEvNT_6ParamsE) ;  /* 0xffffff5802c87950 */ /* 0x000fea0003c3ffff */
        .weak           $__internal_1_$__cuda_sm10x_tcgen05_guardrail_trap_phase_invalid_during_alloc
        .type           $__internal_1_$__cuda_sm10x_tcgen05_guardrail_trap_phase_invalid_during_alloc,@function
        .size           $__internal_1_$__cuda_sm10x_tcgen05_guardrail_trap_phase_invalid_during_alloc,($__internal_2_$__cuda_sm10x_tcgen05_guardrail_trap_unallocated_columns_being_dealloced - $__internal_1_$__cuda_sm10x_tcgen05_guardrail_trap_phase_invalid_during_alloc)
$__internal_1_$__cuda_sm10x_tcgen05_guardrail_trap_phase_invalid_during_alloc:
[----:B------:R-:W-:Y:S05]  /*a4e0*/  BPT.TRAP 0x1 ;  /* 0x000000040000795c */ /* 0x000fea0000300000 */
[----:B------:R-:W-:-:S04]  /*a4f0*/  MOV R5, 0x0 ;  /* 0x0000000000057802 */ /* 0x000fc80000000f00 */
[----:B------:R-:W-:Y:S05]  /*a500*/  RET.REL.NODEC R4 `(_ZN7cutlass13device_kernelINS_4gemm6kernel13GemmUniversalIN4cute5tupleIJiiiiEEENS1_10collective13CollectiveMmaINS1_35MainloopSm100TmaUmmaWarpSpecializedILi54ELi2ELi4ENS5_IJNS4_1CILi2EEENSA_ILi1EEESC_EEEEENS5_IJNSA_ILi64EEESF_NSA_ILi32EEEEEENS_12float_e4m3_tENS5_IJlSC_lEEESI_SJ_NS4_8TiledMMAINS4_8MMA_AtomIJNS4_10MMA_TraitsINS4_19SM100_MMA_F8F6F4_SSEJSI_SI_fSF_SF_NS4_17integral_constantINS4_4UMMA5MajorELSQ_0EEESR_NSO_INSP_7ScaleInELSS_0EEEST_EEEEEENS4_6LayoutINS5_IJSC_SC_SC_EEENS5_IJNSA_ILi0EEESY_SY_EEEEENS5_IJNS4_10UnderscoreES11_S11_EEEEENS4_13SM90_TMA_LOADENS4_14ComposedLayoutINS4_7SwizzleILi1ELi4ELi3EEENS4_18smem_ptr_flag_bitsILi8EEENSW_INS5_IJNSA_ILi8EEESG_EEENS5_IJSG_SC_EEEEEEEvNS4_8identityENS4_23SM90_TMA_LOAD_MULTICASTES1E_vS1F_EENS_8epilogue10collective18CollectiveEpilogueINS1I_23Sm100TmaWarpSpecializedILi1ELi1ELi32ELb0ELb0EEEJSH_NS5_IJNSW_ISF_SC_EES1N_EEESI_SJ_SI_SJ_NS1I_6fusion15FusionCallbacksIS1M_NS1P_17LinearCombinationISI_fSI_fLNS_15FloatRoundStyleE2EEESH_S1O_JEEENS4_5SM1004TMEM4LOAD26SM100_TMEM_LOAD_16dp32b32xES14_NS15_INS16_ILi2ELi4ELi3EEES19_NSW_INS5_IJS1A_SF_EEENS5_IJSF_SC_EEEEEEENS4_39AutoVectorizingCopyWithAssumedAlignmentILi128EEENS4_14SM90_TMA_STOREES23_S25_S25_EEEvvEEEEvNT_6ParamsE) ;  /* 0xffffff5804bc7950 */ /* 0x000fea0003c3ffff */
        .weak           $__internal_2_$__cuda_sm10x_tcgen05_guardrail_trap_unallocated_columns_being_dealloced
        .type           $__internal_2_$__cuda_sm10x_tcgen05_guardrail_trap_unallocated_columns_being_dealloced,@function
        .size           $__internal_2_$__cuda_sm10x_tcgen05_guardrail_trap_unallocated_columns_being_dealloced,(.L_x_286 - $__internal_2_$__cuda_sm10x_tcgen05_guardrail_trap_unallocated_columns_being_dealloced)
$__internal_2_$__cuda_sm10x_tcgen05_guardrail_trap_unallocated_columns_being_dealloced:
[----:B------:R-:W-:Y:S05]  /*a510*/  BPT.TRAP 0x1 ;  /* 0x000000040000795c */ /* 0x000fea0000300000 */
[----:B------:R-:W-:-:S04]  /*a520*/  HFMA2 R3, -RZ, RZ, 0, 0 ;  /* 0x00000000ff037431 */ /* 0x000fc800000001ff */
[----:B------:R-:W-:Y:S05]  /*a530*/  RET.REL.NODEC R2 `(_ZN7cutlass13device_kernelINS_4gemm6kernel13GemmUniversalIN4cute5tupleIJiiiiEEENS1_10collective13CollectiveMmaINS1_35MainloopSm100TmaUmmaWarpSpecializedILi54ELi2ELi4ENS5_IJNS4_1CILi2EEENSA_ILi1EEESC_EEEEENS5_IJNSA_ILi64EEESF_NSA_ILi32EEEEEENS_12float_e4m3_tENS5_IJlSC_lEEESI_SJ_NS4_8TiledMMAINS4_8MMA_AtomIJNS4_10MMA_TraitsINS4_19SM100_MMA_F8F6F4_SSEJSI_SI_fSF_SF_NS4_17integral_constantINS4_4UMMA5MajorELSQ_0EEESR_NSO_INSP_7ScaleInELSS_0EEEST_EEEEEENS4_6LayoutINS5_IJSC_SC_SC_EEENS5_IJNSA_ILi0EEESY_SY_EEEEENS5_IJNS4_10UnderscoreES11_S11_EEEEENS4_13SM90_TMA_LOADENS4_14ComposedLayoutINS4_7SwizzleILi1ELi4ELi3EEENS4_18smem_ptr_flag_bitsILi8EEENSW_INS5_IJNSA_ILi8EEESG_EEENS5_IJSG_SC_EEEEEEEvNS4_8identityENS4_23SM90_TMA_LOAD_MULTICASTES1E_vS1F_EENS_8epilogue10collective18CollectiveEpilogueINS1I_23Sm100TmaWarpSpecializedILi1ELi1ELi32ELb0ELb0EEEJSH_NS5_IJNSW_ISF_SC_EES1N_EEESI_SJ_SI_SJ_NS1I_6fusion15FusionCallbacksIS1M_NS1P_17LinearCombinationISI_fSI_fLNS_15FloatRoundStyleE2EEESH_S1O_JEEENS4_5SM1004TMEM4LOAD26SM100_TMEM_LOAD_16dp32b32xES14_NS15_INS16_ILi2ELi4ELi3EEES19_NSW_INS5_IJS1A_SF_EEENS5_IJSF_SC_EEEEEEENS4_39AutoVectorizingCopyWithAssumedAlignmentILi128EEENS4_14SM90_TMA_STOREES23_S25_S25_EEEvvEEEEvNT_6ParamsE) ;  /* 0xffffff5802b07950 */ /* 0x000fea0003c3ffff */
.L_x_285:
[----:B------:R-:W-:-:S00]  /*a540*/  BRA `(.L_x_285) ;  /* 0xfffffffc00fc7947 */ /* 0x000fc0000383ffff */
[----:B------:R-:W-:-:S00]  /*a550*/  NOP ;  /* 0x0000000000007918 */ /* 0x000fc00000000000 */
        /* <DEDUP_REMOVED lines=10> */
.L_x_286:


//--------------------- .nv.global.init           --------------------------
	.section	.nv.global.init,"aw",@progbits
.nv.global.init:
	.type		$str$27,@object
	.size		$str$27,($str$28 - $str$27)
$str$27:
        /*0000*/ 	.byte	0x28, 0x61, 0x64, 0x64, 0x72, 0x65, 0x73, 0x73, 0x20, 0x26, 0x20, 0x6d, 0x61, 0x73, 0x6b, 0x29
        /*0010*/ 	.byte	0x20, 0x3d, 0x3d, 0x20, 0x30, 0x00
	.type		$str$28,@object
	.size		$str$28,($str$26 - $str$28)
$str$28:
        /*0016*/ 	.byte	0x2f, 0x74, 0x6d, 0x70, 0x2f, 0x63, 0x75, 0x74, 0x6c, 0x61, 0x73, 0x73, 0x5f, 0x73, 0x77, 0x65
        /*0026*/ 	.byte	0x65, 0x70, 0x5f, 0x73, 0x72, 0x63, 0x2f, 0x69, 0x6e, 0x63, 0x6c, 0x75, 0x64, 0x65, 0x2f, 0x63
        /*0036*/ 	.byte	0x75, 0x74, 0x65, 0x2f, 0x70, 0x6f, 0x69, 0x6e, 0x74, 0x65, 0x72, 0x5f, 0x66, 0x6c, 0x61, 0x67
        /*0046*/ 	.byte	0x67, 0x65, 0x64, 0x2e, 0x68, 0x70, 0x70, 0x00
	.type		$str$26,@object
	.size		$str$26,($str$25 - $str$26)
$str$26:
        /*004e*/ 	.byte	0x2f, 0x74, 0x6d, 0x70, 0x2f, 0x63, 0x75, 0x74, 0x6c, 0x61, 0x73, 0x73, 0x5f, 0x73, 0x77, 0x65
        /*005e*/ 	.byte	0x65, 0x70, 0x5f, 0x73, 0x72, 0x63, 0x2f, 0x69, 0x6e, 0x63, 0x6c, 0x75, 0x64, 0x65, 0x2f, 0x63
        /*006e*/ 	.byte	0x75, 0x74, 0x65, 0x2f, 0x61, 0x74, 0x6f, 0x6d, 0x2f, 0x63, 0x6f, 0x70, 0x79, 0x5f, 0x74, 0x72
        /*007e*/ 	.byte	0x61, 0x69, 0x74, 0x73, 0x5f, 0x73, 0x6d, 0x31, 0x30, 0x30, 0x2e, 0x68, 0x70, 0x70, 0x00
	.type		$str$25,@object
	.size		$str$25,(__unnamed_1 - $str$25)
$str$25:
        /*008d*/ 	.byte	0x28, 0x28, 0x75, 0x69, 0x6e, 0x74, 0x33, 0x32, 0x5f, 0x74, 0x28, 0x74, 0x68, 0x72, 0x65, 0x61
        /*009d*/ 	.byte	0x64, 0x49, 0x64, 0x78, 0x2e, 0x78, 0x29, 0x20, 0x2f, 0x20, 0x33, 0x32, 0x29, 0x20, 0x25, 0x20
        /*00ad*/ 	.byte	0x34, 0x29, 0x20, 0x3d, 0x3d, 0x20, 0x28, 0x28, 0x28, 0x74, 0x6d, 0x65, 0x6d, 0x5f, 0x61, 0x64
        /*00bd*/ 	.byte	0x64, 0x72, 0x20, 0x3e, 0x3e, 0x20, 0x31, 0x36, 0x29, 0x20, 0x2f, 0x20, 0x33, 0x32, 0x29, 0x20
        /*00cd*/ 	.byte	0x25, 0x20, 0x34, 0x29, 0x00
	.type		__unnamed_1,@object
	.size		__unnamed_1,(__unnamed_2 - __unnamed_1)
__unnamed_1:
        /*00d2*/ 	.byte	0x61, 0x75, 0x74, 0x6f, 0x20, 0x63, 0x75, 0x74, 0x65, 0x3a, 0x3a, 0x61, 0x73, 0x5f, 0x70, 0x6f
        /* <DEDUP_REMOVED lines=24> */
        /*0262*/ 	.byte	0x3c, 0x34, 0x30, 0x39, 0x36, 0x3e, 0x3e, 0x3e, 0x3e, 0x5d, 0x00
	.type		__unnamed_2,@object
	.size		__unnamed_2,(.L_2 - __unnamed_2)
__unnamed_2:
        /* <DEDUP_REMOVED lines=40> */
        /*04ed*/ 	.byte	0x74, 0x65, 0x3a, 0x3a, 0x43, 0x3c, 0x30, 0x3e, 0x3e, 0x3e, 0x3e, 0x5d, 0x00
.L_2:


//--------------------- .nv.shared._ZN7cutlass13device_kernelINS_4gemm6kernel13GemmUniversalIN4cute5tupleIJiiiiEEENS1_10collective13CollectiveMmaINS1_35MainloopSm100TmaUmmaWarpSpecializedILi54ELi2ELi4ENS5_IJNS4_1CILi2EEENSA_ILi1EEESC_EEEEENS5_IJNSA_ILi64EEESF_NSA_ILi32EEEEEENS_12float_e4m3_tENS5_IJlSC_lEEESI_SJ_NS4_8TiledMMAINS4_8MMA_AtomIJNS4_10MMA_TraitsINS4_19SM100_MMA_F8F6F4_SSEJSI_SI_fSF_SF_NS4_17integral_constantINS4_4UMMA5MajorELSQ_0EEESR_NSO_INSP_7ScaleInELSS_0EEEST_EEEEEENS4_6LayoutINS5_IJSC_SC_SC_EEENS5_IJNSA_ILi0EEESY_SY_EEEEENS5_IJNS4_10UnderscoreES11_S11_EEEEENS4_13SM90_TMA_LOADENS4_14ComposedLayoutINS4_7SwizzleILi1ELi4ELi3EEENS4_18smem_ptr_flag_bitsILi8EEENSW_INS5_IJNSA_ILi8EEESG_EEENS5_IJSG_SC_EEEEEEEvNS4_8identityENS4_23SM90_TMA_LOAD_MULTICASTES1E_vS1F_EENS_8epilogue10collective18CollectiveEpilogueINS1I_23Sm100TmaWarpSpecializedILi1ELi1ELi32ELb0ELb0EEEJSH_NS5_IJNSW_ISF_SC_EES1N_EEESI_SJ_SI_SJ_NS1I_6fusion15FusionCallbacksIS1M_NS1P_17LinearCombinationISI_fSI_fLNS_15FloatRoundStyleE2EEESH_S1O_JEEENS4_5SM1004TMEM4LOAD26SM100_TMEM_LOAD_16dp32b32xES14_NS15_INS16_ILi2ELi4ELi3EEES19_NSW_INS5_IJS1A_SF_EEENS5_IJSF_SC_EEEEEEENS4_39AutoVectorizingCopyWithAssumedAlignmentILi128EEENS4_14SM90_TMA_STOREES23_S25_S25_EEEvvEEEEvNT_6ParamsE --------------------------
	.section	.nv.shared._ZN7cutlass13device_kernelINS_4gemm6kernel13GemmUniversalIN4cute5tupleIJiiiiEEENS1_10collective13CollectiveMmaINS1_35MainloopSm100TmaUmmaWarpSpecializedILi54ELi2ELi4ENS5_IJNS4_1CILi2EEENSA_ILi1EEESC_EEEEENS5_IJNSA_ILi64EEESF_NSA_ILi32EEEEEENS_12float_e4m3_tENS5_IJlSC_lEEESI_SJ_NS4_8TiledMMAINS4_8MMA_AtomIJNS4_10MMA_TraitsINS4_19SM100_MMA_F8F6F4_SSEJSI_SI_fSF_SF_NS4_17integral_constantINS4_4UMMA5MajorELSQ_0EEESR_NSO_INSP_7ScaleInELSS_0EEEST_EEEEEENS4_6LayoutINS5_IJSC_SC_SC_EEENS5_IJNSA_ILi0EEESY_SY_EEEEENS5_IJNS4_10UnderscoreES11_S11_EEEEENS4_13SM90_TMA_LOADENS4_14ComposedLayoutINS4_7SwizzleILi1ELi4ELi3EEENS4_18smem_ptr_flag_bitsILi8EEENSW_INS5_IJNSA_ILi8EEESG_EEENS5_IJSG_SC_EEEEEEEvNS4_8identityENS4_23SM90_TMA_LOAD_MULTICASTES1E_vS1F_EENS_8epilogue10collective18CollectiveEpilogueINS1I_23Sm100TmaWarpSpecializedILi1ELi1ELi32ELb0ELb0EEEJSH_NS5_IJNSW_ISF_SC_EES1N_EEESI_SJ_SI_SJ_NS1I_6fusion15FusionCallbacksIS1M_NS1P_17LinearCombinationISI_fSI_fLNS_15FloatRoundStyleE2EEESH_S1O_JEEENS4_5SM1004TMEM4LOAD26SM100_TMEM_LOAD_16dp32b32xES14_NS15_INS16_ILi2ELi4ELi3EEES19_NSW_INS5_IJS1A_SF_EEENS5_IJSF_SC_EEEEEEENS4_39AutoVectorizingCopyWithAssumedAlignmentILi128EEENS4_14SM90_TMA_STOREES23_S25_S25_EEEvvEEEEvNT_6ParamsE,"aw",@nobits
	.sectionflags	@""
	.align	16
	.zero		1024


//--------------------- .nv.shared.reserved.0     --------------------------
	.section	.nv.shared.reserved.0,"aw",@nobits
	.weak		__nv_reservedSMEM_offset_0_alias
	.size		__nv_reservedSMEM_offset_0_alias, 0, 64
	.other		__nv_reservedSMEM_offset_0_alias,@"STO_CUDA_RESERVED_SHARED STV_DEFAULT"
__nv_reservedSMEM_offset_0_alias:
	.zero		0
.nv.shared.reserved.0:
	.zero		64
	.weak		__nv_reservedSMEM_tcgen05_partition
	.type		__nv_reservedSMEM_tcgen05_partition,@object
	.size		__nv_reservedSMEM_tcgen05_partition,(.L_0 - __nv_reservedSMEM_tcgen05_partition)
__nv_reservedSMEM_tcgen05_partition:
	.zero		32
.L_0:


//--------------------- .nv.global                --------------------------
	.section	.nv.global,"aw",@nobits
.nv.global:
	.type		_ZN40_INTERNAL_0d7b888b_4_k_cu_8054ab0f_266724cute1_E,@object
	.size		_ZN40_INTERNAL_0d7b888b_4_k_cu_8054ab0f_266724cute1_E,(_ZN40_INTERNAL_0d7b888b_4_k_cu_8054ab0f_266724cuda3std3__45__cpo6cbeginE - _ZN40_INTERNAL_0d7b888b_4_k_cu_8054ab0f_266724cute1_E)
_ZN40_INTERNAL_0d7b888b_4_k_cu_8054ab0f_266724cute1_E:
	.zero		1
	.type		_ZN40_INTERNAL_0d7b888b_4_k_cu_8054ab0f_266724cuda3std3__45__cpo6cbeginE,@object
	.size		_ZN40_INTERNAL_0d7b888b_4_k_cu_8054ab0f_266724cuda3std3__45__cpo6cbeginE,(_ZN40_INTERNAL_0d7b888b_4_k_cu_8054ab0f_266724cuda3std3__48in_placeE - _ZN40_INTERNAL_0d7b888b_4_k_cu_8054ab0f_266724cuda3std3__45__cpo6cbeginE)
_ZN40_INTERNAL_0d7b888b_4_k_cu_8054ab0f_266724cuda3std3__45__cpo6cbeginE:
	.zero		1
	.type		_ZN40_INTERNAL_0d7b888b_4_k_cu_8054ab0f_266724cuda3std3__48in_placeE,@object
	.size		_ZN40_INTERNAL_0d7b888b_4_k_cu_8054ab0f_266724cuda3std3__48in_placeE,(_ZN40_INTERNAL_0d7b888b_4_k_cu_8054ab0f_266724cuda3std6ranges3__45__cpo9iter_moveE - _ZN40_INTERNAL_0d7b888b_4_k_cu_8054ab0f_266724cuda3std3__48in_placeE)
_ZN40_INTERNAL_0d7b888b_4_k_cu_8054ab0f_266724cuda3std3__48in_placeE:
	.zero		1
	.type		_ZN40_INTERNAL_0d7b888b_4_k_cu_8054ab0f_266724cuda3std6ranges3__45__cpo9iter_moveE,@object
	.size		_ZN40_INTERNAL_0d7b888b_4_k_cu_8054ab0f_266724cuda3std6ranges3__45__cpo9iter_moveE,(_ZN40_INTERNAL_0d7b888b_4_k_cu_8054ab0f_266724cuda3std3__45__cpo5beginE - _ZN40_INTERNAL_0d7b888b_4_k_cu_8054ab0f_266724cuda3std6ranges3__45__cpo9iter_moveE)
_ZN40_INTERNAL_0d7b888b_4_k_cu_8054ab0f_266724cuda3std6ranges3__45__cpo9iter_moveE:
	.zero		1
	.type		_ZN40_INTERNAL_0d7b888b_4_k_cu_8054ab0f_266724cuda3std3__45__cpo5beginE,@object
	.size		_ZN40_INTERNAL_0d7b888b_4_k_cu_8054ab0f_266724cuda3std3__45__cpo5beginE,(_ZN40_INTERNAL_0d7b888b_4_k_cu_8054ab0f_266724cuda3std3__442_GLOBAL__N__0d7b888b_4_k_cu_8054ab0f_266726ignoreE - _ZN40_INTERNAL_0d7b888b_4_k_cu_8054ab0f_266724cuda3std3__45__cpo5beginE)
_ZN40_INTERNAL_0d7b888b_4_k_cu_8054ab0f_266724cuda3std3__45__cpo5beginE:
	.zero		1
	.type		_ZN40_INTERNAL_0d7b888b_4_k_cu_8054ab0f_266724cuda3std3__442_GLOBAL__N__0d7b888b_4_k_cu_8054ab0f_266726ignoreE,@object
	.size		_ZN40_INTERNAL_0d7b888b_4_k_cu_8054ab0f_266724cuda3std3__442_GLOBAL__N__0d7b888b_4_k_cu_8054ab0f_266726ignoreE,(_ZN40_INTERNAL_0d7b888b_4_k_cu_8054ab0f_266724cute7productE - _ZN40_INTERNAL_0d7b888b_4_k_cu_8054ab0f_266724cuda3std3__442_GLOBAL__N__0d7b888b_4_k_cu_8054ab0f_266726ignoreE)
_ZN40_INTERNAL_0d7b888b_4_k_cu_8054ab0f_266724cuda3std3__442_GLOBAL__N__0d7b888b_4_k_cu_8054ab0f_266726ignoreE:
	.zero		1
	.type		_ZN40_INTERNAL_0d7b888b_4_k_cu_8054ab0f_266724cute7productE,@object
	.size		_ZN40_INTERNAL_0d7b888b_4_k_cu_8054ab0f_266724cute7productE,(_ZN40_INTERNAL_0d7b888b_4_k_cu_8054ab0f_266724cuda3std3__45__cpo3endE - _ZN40_INTERNAL_0d7b888b_4_k_cu_8054ab0f_266724cute7productE)
_ZN40_INTERNAL_0d7b888b_4_k_cu_8054ab0f_266724cute7productE:
	.zero		1
	.type		_ZN40_INTERNAL_0d7b888b_4_k_cu_8054ab0f_266724cuda3std3__45__cpo3endE,@object
	.size		_ZN40_INTERNAL_0d7b888b_4_k_cu_8054ab0f_266724cuda3std3__45__cpo3endE,(_ZN40_INTERNAL_0d7b888b_4_k_cu_8054ab0f_266724cuda3std3__419piecewise_constructE - _ZN40_INTERNAL_0d7b888b_4_k_cu_8054ab0f_266724cuda3std3__45__cpo3endE)
_ZN40_INTERNAL_0d7b888b_4_k_cu_8054ab0f_266724cuda3std3__45__cpo3endE:
	.zero		1
	.type		_ZN40_INTERNAL_0d7b888b_4_k_cu_8054ab0f_266724cuda3std3__419piecewise_constructE,@object
	.size		_ZN40_INTERNAL_0d7b888b_4_k_cu_8054ab0f_266724cuda3std3__419piecewise_constructE,(_ZN40_INTERNAL_0d7b888b_4_k_cu_8054ab0f_266724cuda3std3__45__cpo4cendE - _ZN40_INTERNAL_0d7b888b_4_k_cu_8054ab0f_266724cuda3std3__419piecewise_constructE)
_ZN40_INTERNAL_0d7b888b_4_k_cu_8054ab0f_266724cuda3std3__419piecewise_constructE:
	.zero		1
	.type		_ZN40_INTERNAL_0d7b888b_4_k_cu_8054ab0f_266724cuda3std3__45__cpo4cendE,@object
	.size		_ZN40_INTERNAL_0d7b888b_4_k_cu_8054ab0f_266724cuda3std3__45__cpo4cendE,(_ZN40_INTERNAL_0d7b888b_4_k_cu_8054ab0f_266724cuda3std6ranges3__45__cpo4swapE - _ZN40_INTERNAL_0d7b888b_4_k_cu_8054ab0f_266724cuda3std3__45__cpo4cendE)
_ZN40_INTERNAL_0d7b888b_4_k_cu_8054ab0f_266724cuda3std3__45__cpo4cendE:
	.zero		1
	.type		_ZN40_INTERNAL_0d7b888b_4_k_cu_8054ab0f_266724cuda3std6ranges3__45__cpo4swapE,@object
	.size		_ZN40_INTERNAL_0d7b888b_4_k_cu_8054ab0f_266724cuda3std6ranges3__45__cpo4swapE,(.L_10 - _ZN40_INTERNAL_0d7b888b_4_k_cu_8054ab0f_266724cuda3std6ranges3__45__cpo4swapE)
_ZN40_INTERNAL_0d7b888b_4_k_cu_8054ab0f_266724cuda3std6ranges3__45__cpo4swapE:
	.zero		1
.L_10:


//--------------------- .nv.constant0._ZN7cutlass13device_kernelINS_4gemm6kernel13GemmUniversalIN4cute5tupleIJiiiiEEENS1_10collective13CollectiveMmaINS1_35MainloopSm100TmaUmmaWarpSpecializedILi54ELi2ELi4ENS5_IJNS4_1CILi2EEENSA_ILi1EEESC_EEEEENS5_IJNSA_ILi64EEESF_NSA_ILi32EEEEEENS_12float_e4m3_tENS5_IJlSC_lEEESI_SJ_NS4_8TiledMMAINS4_8MMA_AtomIJNS4_10MMA_TraitsINS4_19SM100_MMA_F8F6F4_SSEJSI_SI_fSF_SF_NS4_17integral_constantINS4_4UMMA5MajorELSQ_0EEESR_NSO_INSP_7ScaleInELSS_0EEEST_EEEEEENS4_6LayoutINS5_IJSC_SC_SC_EEENS5_IJNSA_ILi0EEESY_SY_EEEEENS5_IJNS4_10UnderscoreES11_S11_EEEEENS4_13SM90_TMA_LOADENS4_14ComposedLayoutINS4_7SwizzleILi1ELi4ELi3EEENS4_18smem_ptr_flag_bitsILi8EEENSW_INS5_IJNSA_ILi8EEESG_EEENS5_IJSG_SC_EEEEEEEvNS4_8identityENS4_23SM90_TMA_LOAD_MULTICASTES1E_vS1F_EENS_8epilogue10collective18CollectiveEpilogueINS1I_23Sm100TmaWarpSpecializedILi1ELi1ELi32ELb0ELb0EEEJSH_NS5_IJNSW_ISF_SC_EES1N_EEESI_SJ_SI_SJ_NS1I_6fusion15FusionCallbacksIS1M_NS1P_17LinearCombinationISI_fSI_fLNS_15FloatRoundStyleE2EEESH_S1O_JEEENS4_5SM1004TMEM4LOAD26SM100_TMEM_LOAD_16dp32b32xES14_NS15_INS16_ILi2ELi4ELi3EEES19_NSW_INS5_IJS1A_SF_EEENS5_IJSF_SC_EEEEEEENS4_39AutoVectorizingCopyWithAssumedAlignmentILi128EEENS4_14SM90_TMA_STOREES23_S25_S25_EEEvvEEEEvNT_6ParamsE --------------------------
	.section	.nv.constant0._ZN7cutlass13device_kernelINS_4gemm6kernel13GemmUniversalIN4cute5tupleIJiiiiEEENS1_10collective13CollectiveMmaINS1_35MainloopSm100TmaUmmaWarpSpecializedILi54ELi2ELi4ENS5_IJNS4_1CILi2EEENSA_ILi1EEESC_EEEEENS5_IJNSA_ILi64EEESF_NSA_ILi32EEEEEENS_12float_e4m3_tENS5_IJlSC_lEEESI_SJ_NS4_8TiledMMAINS4_8MMA_AtomIJNS4_10MMA_TraitsINS4_19SM100_MMA_F8F6F4_SSEJSI_SI_fSF_SF_NS4_17integral_constantINS4_4UMMA5MajorELSQ_0EEESR_NSO_INSP_7ScaleInELSS_0EEEST_EEEEEENS4_6LayoutINS5_IJSC_SC_SC_EEENS5_IJNSA_ILi0EEESY_SY_EEEEENS5_IJNS4_10UnderscoreES11_S11_EEEEENS4_13SM90_TMA_LOADENS4_14ComposedLayoutINS4_7SwizzleILi1ELi4ELi3EEENS4_18smem_ptr_flag_bitsILi8EEENSW_INS5_IJNSA_ILi8EEESG_EEENS5_IJSG_SC_EEEEEEEvNS4_8identityENS4_23SM90_TMA_LOAD_MULTICASTES1E_vS1F_EENS_8epilogue10collective18CollectiveEpilogueINS1I_23Sm100TmaWarpSpecializedILi1ELi1ELi32ELb0ELb0EEEJSH_NS5_IJNSW_ISF_SC_EES1N_EEESI_SJ_SI_SJ_NS1I_6fusion15FusionCallbacksIS1M_NS1P_17LinearCombinationISI_fSI_fLNS_15FloatRoundStyleE2EEESH_S1O_JEEENS4_5SM1004TMEM4LOAD26SM100_TMEM_LOAD_16dp32b32xES14_NS15_INS16_ILi2ELi4ELi3EEES19_NSW_INS5_IJS1A_SF_EEENS5_IJSF_SC_EEEEEEENS4_39AutoVectorizingCopyWithAssumedAlignmentILi128EEENS4_14SM90_TMA_STOREES23_S25_S25_EEEvvEEEEvNT_6ParamsE,"a",@progbits
	.sectionflags	@""
	.align	4
.nv.constant0._ZN7cutlass13device_kernelINS_4gemm6kernel13GemmUniversalIN4cute5tupleIJiiiiEEENS1_10collective13CollectiveMmaINS1_35MainloopSm100TmaUmmaWarpSpecializedILi54ELi2ELi4ENS5_IJNS4_1CILi2EEENSA_ILi1EEESC_EEEEENS5_IJNSA_ILi64EEESF_NSA_ILi32EEEEEENS_12float_e4m3_tENS5_IJlSC_lEEESI_SJ_NS4_8TiledMMAINS4_8MMA_AtomIJNS4_10MMA_TraitsINS4_19SM100_MMA_F8F6F4_SSEJSI_SI_fSF_SF_NS4_17integral_constantINS4_4UMMA5MajorELSQ_0EEESR_NSO_INSP_7ScaleInELSS_0EEEST_EEEEEENS4_6LayoutINS5_IJSC_SC_SC_EEENS5_IJNSA_ILi0EEESY_SY_EEEEENS5_IJNS4_10UnderscoreES11_S11_EEEEENS4_13SM90_TMA_LOADENS4_14ComposedLayoutINS4_7SwizzleILi1ELi4ELi3EEENS4_18smem_ptr_flag_bitsILi8EEENSW_INS5_IJNSA_ILi8EEESG_EEENS5_IJSG_SC_EEEEEEEvNS4_8identityENS4_23SM90_TMA_LOAD_MULTICASTES1E_vS1F_EENS_8epilogue10collective18CollectiveEpilogueINS1I_23Sm100TmaWarpSpecializedILi1ELi1ELi32ELb0ELb0EEEJSH_NS5_IJNSW_ISF_SC_EES1N_EEESI_SJ_SI_SJ_NS1I_6fusion15FusionCallbacksIS1M_NS1P_17LinearCombinationISI_fSI_fLNS_15FloatRoundStyleE2EEESH_S1O_JEEENS4_5SM1004TMEM4LOAD26SM100_TMEM_LOAD_16dp32b32xES14_NS15_INS16_ILi2ELi4ELi3EEES19_NSW_INS5_IJS1A_SF_EEENS5_IJSF_SC_EEEEEEENS4_39AutoVectorizingCopyWithAssumedAlignmentILi128EEENS4_14SM90_TMA_STOREES23_S25_S25_EEEvvEEEEvNT_6ParamsE:
	.zero		2944


//--------------------- SYMBOLS --------------------------

	.type		.nv.reservedSmem.offset0,@object
	.size		.nv.reservedSmem.offset0,0x4
	.type		.nv.reservedSmem.cap,@object
	.size		.nv.reservedSmem.cap,0x4
	.type		__assertfail,@function
